	.target	sm_100a

	.elftype	@"ET_EXEC"


//--------------------- .note.nv.tkinfo           --------------------------
	.section	.note.nv.tkinfo,"",@"SHT_NOTE"
	.sectionflags	@"SHF_NOTE_NV_TKINFO"
	.tkinfo
        /*0018*/ 	.word	0x00000002
        /*0030*/ 	.string	""
        /*0030*/ 	.string	"ptxas"
        /*0030*/ 	.string	"Cuda compilation tools, release 13.0, V13.0.88"
        /*0030*/ 	.string	"Build cuda_13.0.r13.0/compiler.36424714_0"
        /*0030*/ 	.string	"-arch sm_100a -m 64 "



//--------------------- .note.nv.cuinfo           --------------------------
	.section	.note.nv.cuinfo,"",@"SHT_NOTE"
	.sectionflags	@"SHF_NOTE_NV_CUINFO"
        /*0018*/ 	.short	0x0002
        /*001a*/ 	.short	0x0064
        /*001c*/ 	.short	0x0082
	.zero		2


//--------------------- .nv.info                  --------------------------
	.section	.nv.info,"",@"SHT_CUDA_INFO"
	.align	4


	//----- nvinfo : EIATTR_REGCOUNT
	.align		4
        /*0000*/ 	.byte	0x04, 0x2f
        /*0002*/ 	.short	(.L_29 - .L_28)
	.align		4
.L_28:
        /*0004*/ 	.word	index@(_ZN2at6native61_GLOBAL__N__a41b8ba8_28_MultiLabelMarginCriterion_cu_26f6785b37multilabel_margin_loss_forward_kernelIddEEvPT_PKS3_PKlS4_iib)
        /*0008*/ 	.word	0x0000001a


	//----- nvinfo : EIATTR_FRAME_SIZE
	.align		4
.L_29:
        /*000c*/ 	.byte	0x04, 0x11
        /*000e*/ 	.short	(.L_31 - .L_30)
	.align		4
.L_30:
        /*0010*/ 	.word	index@($__internal_4_$__cuda_sm20_div_rn_f64_full)
        /*0014*/ 	.word	0x00000000


	//----- nvinfo : EIATTR_FRAME_SIZE
	.align		4
.L_31:
        /*0018*/ 	.byte	0x04, 0x11
        /*001a*/ 	.short	(.L_33 - .L_32)
	.align		4
.L_32:
        /*001c*/ 	.word	index@(_ZN2at6native61_GLOBAL__N__a41b8ba8_28_MultiLabelMarginCriterion_cu_26f6785b37multilabel_margin_loss_forward_kernelIddEEvPT_PKS3_PKlS4_iib)
        /*0020*/ 	.word	0x00000000


	//----- nvinfo : EIATTR_REGCOUNT
	.align		4
.L_33:
        /*0024*/ 	.byte	0x04, 0x2f
        /*0026*/ 	.short	(.L_35 - .L_34)
	.align		4
.L_34:
        /*0028*/ 	.word	index@(_ZN2at6native61_GLOBAL__N__a41b8ba8_28_MultiLabelMarginCriterion_cu_26f6785b37multilabel_margin_loss_forward_kernelIffEEvPT_PKS3_PKlS4_iib)
        /*002c*/ 	.word	0x00000016


	//----- nvinfo : EIATTR_FRAME_SIZE
	.align		4
.L_35:
        /*0030*/ 	.byte	0x04, 0x11
        /*0032*/ 	.short	(.L_37 - .L_36)
	.align		4
.L_36:
        /*0034*/ 	.word	index@(_ZN2at6native61_GLOBAL__N__a41b8ba8_28_MultiLabelMarginCriterion_cu_26f6785b37multilabel_margin_loss_forward_kernelIffEEvPT_PKS3_PKlS4_iib)
        /*0038*/ 	.word	0x00000000


	//----- nvinfo : EIATTR_REGCOUNT
	.align		4
.L_37:
        /*003c*/ 	.byte	0x04, 0x2f
        /*003e*/ 	.short	(.L_39 - .L_38)
	.align		4
.L_38:
        /*0040*/ 	.word	index@(_ZN2at6native61_GLOBAL__N__a41b8ba8_28_MultiLabelMarginCriterion_cu_26f6785b37multilabel_margin_loss_forward_kernelIN3c104HalfEfEEvPT_PKS5_PKlS6_iib)
        /*0044*/ 	.word	0x00000016


	//----- nvinfo : EIATTR_FRAME_SIZE
	.align		4
.L_39:
        /*0048*/ 	.byte	0x04, 0x11
        /*004a*/ 	.short	(.L_41 - .L_40)
	.align		4
.L_40:
        /*004c*/ 	.word	index@(_ZN2at6native61_GLOBAL__N__a41b8ba8_28_MultiLabelMarginCriterion_cu_26f6785b37multilabel_margin_loss_forward_kernelIN3c104HalfEfEEvPT_PKS5_PKlS6_iib)
        /*0050*/ 	.word	0x00000000


	//----- nvinfo : EIATTR_REGCOUNT
	.align		4
.L_41:
        /*0054*/ 	.byte	0x04, 0x2f
        /*0056*/ 	.short	(.L_43 - .L_42)
	.align		4
.L_42:
        /*0058*/ 	.word	index@(_ZN2at6native61_GLOBAL__N__a41b8ba8_28_MultiLabelMarginCriterion_cu_26f6785b37multilabel_margin_loss_forward_kernelIN3c108BFloat16EfEEvPT_PKS5_PKlS6_iib)
        /*005c*/ 	.word	0x00000016


	//----- nvinfo : EIATTR_FRAME_SIZE
	.align		4
.L_43:
        /*0060*/ 	.byte	0x04, 0x11
        /*0062*/ 	.short	(.L_45 - .L_44)
	.align		4
.L_44:
        /*0064*/ 	.word	index@(_ZN2at6native61_GLOBAL__N__a41b8ba8_28_MultiLabelMarginCriterion_cu_26f6785b37multilabel_margin_loss_forward_kernelIN3c108BFloat16EfEEvPT_PKS5_PKlS6_iib)
        /*0068*/ 	.word	0x00000000


	//----- nvinfo : EIATTR_REGCOUNT
	.align		4
.L_45:
        /*006c*/ 	.byte	0x04, 0x2f
        /*006e*/ 	.short	(.L_47 - .L_46)
	.align		4
.L_46:
        /*0070*/ 	.word	index@(_ZN2at6native61_GLOBAL__N__a41b8ba8_28_MultiLabelMarginCriterion_cu_26f6785b38multilabel_margin_loss_backward_kernelIddEEvPT_PKS3_S6_PKlS6_iibb)
        /*0074*/ 	.word	0x0000001d


	//----- nvinfo : EIATTR_FRAME_SIZE
	.align		4
.L_47:
        /*0078*/ 	.byte	0x04, 0x11
        /*007a*/ 	.short	(.L_49 - .L_48)
	.align		4
.L_48:
        /*007c*/ 	.word	index@($__internal_3_$__cuda_sm20_dblrcp_rn_slowpath_v3)
        /*0080*/ 	.word	0x00000000


	//----- nvinfo : EIATTR_FRAME_SIZE
	.align		4
.L_49:
        /*0084*/ 	.byte	0x04, 0x11
        /*0086*/ 	.short	(.L_51 - .L_50)
	.align		4
.L_50:
        /*0088*/ 	.word	index@(_ZN2at6native61_GLOBAL__N__a41b8ba8_28_MultiLabelMarginCriterion_cu_26f6785b38multilabel_margin_loss_backward_kernelIddEEvPT_PKS3_S6_PKlS6_iibb)
        /*008c*/ 	.word	0x00000000


	//----- nvinfo : EIATTR_REGCOUNT
	.align		4
.L_51:
        /*0090*/ 	.byte	0x04, 0x2f
        /*0092*/ 	.short	(.L_53 - .L_52)
	.align		4
.L_52:
        /*0094*/ 	.word	index@(_ZN2at6native61_GLOBAL__N__a41b8ba8_28_MultiLabelMarginCriterion_cu_26f6785b38multilabel_margin_loss_backward_kernelIffEEvPT_PKS3_S6_PKlS6_iibb)
        /*0098*/ 	.word	0x0000001b


	//----- nvinfo : EIATTR_FRAME_SIZE
	.align		4
.L_53:
        /*009c*/ 	.byte	0x04, 0x11
        /*009e*/ 	.short	(.L_55 - .L_54)
	.align		4
.L_54:
        /*00a0*/ 	.word	index@($__internal_2_$__cuda_sm20_dblrcp_rn_slowpath_v3)
        /*00a4*/ 	.word	0x00000000


	//----- nvinfo : EIATTR_FRAME_SIZE
	.align		4
.L_55:
        /*00a8*/ 	.byte	0x04, 0x11
        /*00aa*/ 	.short	(.L_57 - .L_56)
	.align		4
.L_56:
        /*00ac*/ 	.word	index@(_ZN2at6native61_GLOBAL__N__a41b8ba8_28_MultiLabelMarginCriterion_cu_26f6785b38multilabel_margin_loss_backward_kernelIffEEvPT_PKS3_S6_PKlS6_iibb)
        /*00b0*/ 	.word	0x00000000


	//----- nvinfo : EIATTR_REGCOUNT
	.align		4
.L_57:
        /*00b4*/ 	.byte	0x04, 0x2f
        /*00b6*/ 	.short	(.L_59 - .L_58)
	.align		4
.L_58:
        /*00b8*/ 	.word	index@(_ZN2at6native61_GLOBAL__N__a41b8ba8_28_MultiLabelMarginCriterion_cu_26f6785b38multilabel_margin_loss_backward_kernelIN3c104HalfEfEEvPT_PKS5_S8_PKlS8_iibb)
        /*00bc*/ 	.word	0x0000001a


	//----- nvinfo : EIATTR_FRAME_SIZE
	.align		4
.L_59:
        /*00c0*/ 	.byte	0x04, 0x11
        /*00c2*/ 	.short	(.L_61 - .L_60)
	.align		4
.L_60:
        /*00c4*/ 	.word	index@($__internal_1_$__cuda_sm20_dblrcp_rn_slowpath_v3)
        /*00c8*/ 	.word	0x00000000


	//----- nvinfo : EIATTR_FRAME_SIZE
	.align		4
.L_61:
        /*00cc*/ 	.byte	0x04, 0x11
        /*00ce*/ 	.short	(.L_63 - .L_62)
	.align		4
.L_62:
        /*00d0*/ 	.word	index@(_ZN2at6native61_GLOBAL__N__a41b8ba8_28_MultiLabelMarginCriterion_cu_26f6785b38multilabel_margin_loss_backward_kernelIN3c104HalfEfEEvPT_PKS5_S8_PKlS8_iibb)
        /*00d4*/ 	.word	0x00000000


	//----- nvinfo : EIATTR_REGCOUNT
	.align		4
.L_63:
        /*00d8*/ 	.byte	0x04, 0x2f
        /*00da*/ 	.short	(.L_65 - .L_64)
	.align		4
.L_64:
        /*00dc*/ 	.word	index@(_ZN2at6native61_GLOBAL__N__a41b8ba8_28_MultiLabelMarginCriterion_cu_26f6785b38multilabel_margin_loss_backward_kernelIN3c108BFloat16EfEEvPT_PKS5_S8_PKlS8_iibb)
        /*00e0*/ 	.word	0x0000001a


	//----- nvinfo : EIATTR_FRAME_SIZE
	.align		4
.L_65:
        /*00e4*/ 	.byte	0x04, 0x11
        /*00e6*/ 	.short	(.L_67 - .L_66)
	.align		4
.L_66:
        /*00e8*/ 	.word	index@($__internal_0_$__cuda_sm20_dblrcp_rn_slowpath_v3)
        /*00ec*/ 	.word	0x00000000


	//----- nvinfo : EIATTR_FRAME_SIZE
	.align		4
.L_67:
        /*00f0*/ 	.byte	0x04, 0x11
        /*00f2*/ 	.short	(.L_69 - .L_68)
	.align		4
.L_68:
        /*00f4*/ 	.word	index@(_ZN2at6native61_GLOBAL__N__a41b8ba8_28_MultiLabelMarginCriterion_cu_26f6785b38multilabel_margin_loss_backward_kernelIN3c108BFloat16EfEEvPT_PKS5_S8_PKlS8_iibb)
        /*00f8*/ 	.word	0x00000000


	//----- nvinfo : EIATTR_MIN_STACK_SIZE
	.align		4
.L_69:
        /*00fc*/ 	.byte	0x04, 0x12
        /*00fe*/ 	.short	(.L_71 - .L_70)
	.align		4
.L_70:
        /*0100*/ 	.word	index@(_ZN2at6native61_GLOBAL__N__a41b8ba8_28_MultiLabelMarginCriterion_cu_26f6785b38multilabel_margin_loss_backward_kernelIN3c108BFloat16EfEEvPT_PKS5_S8_PKlS8_iibb)
        /*0104*/ 	.word	0x00000000


	//----- nvinfo : EIATTR_MIN_STACK_SIZE
	.align		4
.L_71:
        /*0108*/ 	.byte	0x04, 0x12
        /*010a*/ 	.short	(.L_73 - .L_72)
	.align		4
.L_72:
        /*010c*/ 	.word	index@(_ZN2at6native61_GLOBAL__N__a41b8ba8_28_MultiLabelMarginCriterion_cu_26f6785b38multilabel_margin_loss_backward_kernelIN3c104HalfEfEEvPT_PKS5_S8_PKlS8_iibb)
        /*0110*/ 	.word	0x00000000


	//----- nvinfo : EIATTR_MIN_STACK_SIZE
	.align		4
.L_73:
        /*0114*/ 	.byte	0x04, 0x12
        /*0116*/ 	.short	(.L_75 - .L_74)
	.align		4
.L_74:
        /*0118*/ 	.word	index@(_ZN2at6native61_GLOBAL__N__a41b8ba8_28_MultiLabelMarginCriterion_cu_26f6785b38multilabel_margin_loss_backward_kernelIffEEvPT_PKS3_S6_PKlS6_iibb)
        /*011c*/ 	.word	0x00000000


	//----- nvinfo : EIATTR_MIN_STACK_SIZE
	.align		4
.L_75:
        /*0120*/ 	.byte	0x04, 0x12
        /*0122*/ 	.short	(.L_77 - .L_76)
	.align		4
.L_76:
        /*0124*/ 	.word	index@(_ZN2at6native61_GLOBAL__N__a41b8ba8_28_MultiLabelMarginCriterion_cu_26f6785b38multilabel_margin_loss_backward_kernelIddEEvPT_PKS3_S6_PKlS6_iibb)
        /*0128*/ 	.word	0x00000000


	//----- nvinfo : EIATTR_MIN_STACK_SIZE
	.align		4
.L_77:
        /*012c*/ 	.byte	0x04, 0x12
        /*012e*/ 	.short	(.L_79 - .L_78)
	.align		4
.L_78:
        /*0130*/ 	.word	index@(_ZN2at6native61_GLOBAL__N__a41b8ba8_28_MultiLabelMarginCriterion_cu_26f6785b37multilabel_margin_loss_forward_kernelIN3c108BFloat16EfEEvPT_PKS5_PKlS6_iib)
        /*0134*/ 	.word	0x00000000


	//----- nvinfo : EIATTR_MIN_STACK_SIZE
	.align		4
.L_79:
        /*0138*/ 	.byte	0x04, 0x12
        /*013a*/ 	.short	(.L_81 - .L_80)
	.align		4
.L_80:
        /*013c*/ 	.word	index@(_ZN2at6native61_GLOBAL__N__a41b8ba8_28_MultiLabelMarginCriterion_cu_26f6785b37multilabel_margin_loss_forward_kernelIN3c104HalfEfEEvPT_PKS5_PKlS6_iib)
        /*0140*/ 	.word	0x00000000


	//----- nvinfo : EIATTR_MIN_STACK_SIZE
	.align		4
.L_81:
        /*0144*/ 	.byte	0x04, 0x12
        /*0146*/ 	.short	(.L_83 - .L_82)
	.align		4
.L_82:
        /*0148*/ 	.word	index@(_ZN2at6native61_GLOBAL__N__a41b8ba8_28_MultiLabelMarginCriterion_cu_26f6785b37multilabel_margin_loss_forward_kernelIffEEvPT_PKS3_PKlS4_iib)
        /*014c*/ 	.word	0x00000000


	//----- nvinfo : EIATTR_MIN_STACK_SIZE
	.align		4
.L_83:
        /*0150*/ 	.byte	0x04, 0x12
        /*0152*/ 	.short	(.L_85 - .L_84)
	.align		4
.L_84:
        /*0154*/ 	.word	index@(_ZN2at6native61_GLOBAL__N__a41b8ba8_28_MultiLabelMarginCriterion_cu_26f6785b37multilabel_margin_loss_forward_kernelIddEEvPT_PKS3_PKlS4_iib)
        /*0158*/ 	.word	0x00000000
.L_85:


//--------------------- .nv.compat                --------------------------
	.section	.nv.compat,"",@"SHT_CUDA_COMPAT_INFO"
	.align	4
        /*0000*/ 	.byte	0x02, 0x09, 0x01, 0x00, 0x02, 0x02, 0x01, 0x00, 0x02, 0x05, 0x05, 0x00, 0x03, 0x07, 0x01, 0x01
        /*0010*/ 	.byte	0x02, 0x03, 0x00, 0x00, 0x02, 0x06, 0x01, 0x00, 0x04, 0x0b, 0x08, 0x00, 0x01, 0x00, 0x00, 0x00
        /*0020*/ 	.byte	0x00, 0x00, 0x00, 0x00


//--------------------- .nv.info._ZN2at6native61_GLOBAL__N__a41b8ba8_28_MultiLabelMarginCriterion_cu_26f6785b38multilabel_margin_loss_backward_kernelIN3c108BFloat16EfEEvPT_PKS5_S8_PKlS8_iibb --------------------------
	.section	.nv.info._ZN2at6native61_GLOBAL__N__a41b8ba8_28_MultiLabelMarginCriterion_cu_26f6785b38multilabel_margin_loss_backward_kernelIN3c108BFloat16EfEEvPT_PKS5_S8_PKlS8_iibb,"",@"SHT_CUDA_INFO"
	.sectionflags	@""
	.align	4


	//----- nvinfo : EIATTR_CUDA_API_VERSION
	.align		4
        /*0000*/ 	.byte	0x04, 0x37
        /*0002*/ 	.short	(.L_87 - .L_86)
.L_86:
        /*0004*/ 	.word	0x00000082


	//----- nvinfo : EIATTR_KPARAM_INFO
	.align		4
.L_87:
        /*0008*/ 	.byte	0x04, 0x17
        /*000a*/ 	.short	(.L_89 - .L_88)
.L_88:
        /*000c*/ 	.word	0x00000000
        /*0010*/ 	.short	0x0008
        /*0012*/ 	.short	0x0031
        /*0014*/ 	.byte	0x00, 0xf0, 0x05, 0x00


	//----- nvinfo : EIATTR_KPARAM_INFO
	.align		4
.L_89:
        /*0018*/ 	.byte	0x04, 0x17
        /*001a*/ 	.short	(.L_91 - .L_90)
.L_90:
        /*001c*/ 	.word	0x00000000
        /*0020*/ 	.short	0x0007
        /*0022*/ 	.short	0x0030
        /*0024*/ 	.byte	0x00, 0xf0, 0x05, 0x00


	//----- nvinfo : EIATTR_KPARAM_INFO
	.align		4
.L_91:
        /*0028*/ 	.byte	0x04, 0x17
        /*002a*/ 	.short	(.L_93 - .L_92)
.L_92:
        /*002c*/ 	.word	0x00000000
        /*0030*/ 	.short	0x0006
        /*0032*/ 	.short	0x002c
        /*0034*/ 	.byte	0x00, 0xf0, 0x11, 0x00


	//----- nvinfo : EIATTR_KPARAM_INFO
	.align		4
.L_93:
        /*0038*/ 	.byte	0x04, 0x17
        /*003a*/ 	.short	(.L_95 - .L_94)
.L_94:
        /*003c*/ 	.word	0x00000000
        /*0040*/ 	.short	0x0005
        /*0042*/ 	.short	0x0028
        /*0044*/ 	.byte	0x00, 0xf0, 0x11, 0x00


	//----- nvinfo : EIATTR_KPARAM_INFO
	.align		4
.L_95:
        /*0048*/ 	.byte	0x04, 0x17
        /*004a*/ 	.short	(.L_97 - .L_96)
.L_96:
        /*004c*/ 	.word	0x00000000
        /*0050*/ 	.short	0x0004
        /*0052*/ 	.short	0x0020
        /*0054*/ 	.byte	0x00, 0xf5, 0x21, 0x00


	//----- nvinfo : EIATTR_KPARAM_INFO
	.align		4
.L_97:
        /*0058*/ 	.byte	0x04, 0x17
        /*005a*/ 	.short	(.L_99 - .L_98)
.L_98:
        /*005c*/ 	.word	0x00000000
        /*0060*/ 	.short	0x0003
        /*0062*/ 	.short	0x0018
        /*0064*/ 	.byte	0x00, 0xf5, 0x21, 0x00


	//----- nvinfo : EIATTR_KPARAM_INFO
	.align		4
.L_99:
        /*0068*/ 	.byte	0x04, 0x17
        /*006a*/ 	.short	(.L_101 - .L_100)
.L_100:
        /*006c*/ 	.word	0x00000000
        /*0070*/ 	.short	0x0002
        /*0072*/ 	.short	0x0010
        /*0074*/ 	.byte	0x00, 0xf5, 0x21, 0x00


	//----- nvinfo : EIATTR_KPARAM_INFO
	.align		4
.L_101:
        /*0078*/ 	.byte	0x04, 0x17
        /*007a*/ 	.short	(.L_103 - .L_102)
.L_102:
        /*007c*/ 	.word	0x00000000
        /*0080*/ 	.short	0x0001
        /*0082*/ 	.short	0x0008
        /*0084*/ 	.byte	0x00, 0xf5, 0x21, 0x00


	//----- nvinfo : EIATTR_KPARAM_INFO
	.align		4
.L_103:
        /*0088*/ 	.byte	0x04, 0x17
        /*008a*/ 	.short	(.L_105 - .L_104)
.L_104:
        /*008c*/ 	.word	0x00000000
        /*0090*/ 	.short	0x0000
        /*0092*/ 	.short	0x0000
        /*0094*/ 	.byte	0x00, 0xf5, 0x21, 0x00


	//----- nvinfo : EIATTR_SPARSE_MMA_MASK
	.align		4
.L_105:
        /*0098*/ 	.byte	0x03, 0x50
        /*009a*/ 	.short	0x0000


	//----- nvinfo : EIATTR_MAXREG_COUNT
	.align		4
        /*009c*/ 	.byte	0x03, 0x1b
        /*009e*/ 	.short	0x00ff


	//----- nvinfo : EIATTR_NUM_BARRIERS
	.align		4
        /*00a0*/ 	.byte	0x02, 0x4c
        /*00a2*/ 	.byte	0x01
	.zero		1


	//----- nvinfo : EIATTR_MERCURY_ISA_VERSION
	.align		4
        /*00a4*/ 	.byte	0x03, 0x5f
        /*00a6*/ 	.short	0x0101


	//----- nvinfo : EIATTR_COOP_GROUP_MASK_REGIDS
	.align		4
        /*00a8*/ 	.byte	0x04, 0x29
        /*00aa*/ 	.short	(.L_107 - .L_106)


	//   ....[0]....
.L_106:
        /*00ac*/ 	.word	0xffffffff


	//   ....[1]....
        /*00b0*/ 	.word	0xffffffff


	//   ....[2]....
        /*00b4*/ 	.word	0xffffffff


	//   ....[3]....
        /*00b8*/ 	.word	0xffffffff


	//   ....[4]....
        /*00bc*/ 	.word	0xffffffff


	//   ....[5]....
        /*00c0*/ 	.word	0xffffffff


	//   ....[6]....
        /*00c4*/ 	.word	0xffffffff


	//   ....[7]....
        /*00c8*/ 	.word	0xffffffff


	//   ....[8]....
        /*00cc*/ 	.word	0xffffffff


	//   ....[9]....
        /*00d0*/ 	.word	0xffffffff


	//   ....[10]....
        /*00d4*/ 	.word	0x05000015


	//   ....[11]....
        /*00d8*/ 	.word	0x05000015


	//   ....[12]....
        /*00dc*/ 	.word	0x05000015


	//   ....[13]....
        /*00e0*/ 	.word	0x05000015


	//   ....[14]....
        /*00e4*/ 	.word	0x05000015


	//----- nvinfo : EIATTR_COOP_GROUP_INSTR_OFFSETS
	.align		4
.L_107:
        /*00e8*/ 	.byte	0x04, 0x28
        /*00ea*/ 	.short	(.L_109 - .L_108)


	//   ....[0]....
.L_108:
        /*00ec*/ 	.word	0x00000880


	//   ....[1]....
        /*00f0*/ 	.word	0x00000900


	//   ....[2]....
        /*00f4*/ 	.word	0x00000920


	//   ....[3]....
        /*00f8*/ 	.word	0x00000940


	//   ....[4]....
        /*00fc*/ 	.word	0x00000960


	//   ....[5]....
        /*0100*/ 	.word	0x00000a00


	//   ....[6]....
        /*0104*/ 	.word	0x00000a20


	//   ....[7]....
        /*0108*/ 	.word	0x00000a40


	//   ....[8]....
        /*010c*/ 	.word	0x00000a60


	//   ....[9]....
        /*0110*/ 	.word	0x00000a80


	//   ....[10]....
        /*0114*/ 	.word	0x00000cf0


	//   ....[11]....
        /*0118*/ 	.word	0x00000d60


	//   ....[12]....
        /*011c*/ 	.word	0x00000dd0


	//   ....[13]....
        /*0120*/ 	.word	0x00000e40


	//   ....[14]....
        /*0124*/ 	.word	0x00000eb0


	//----- nvinfo : EIATTR_VRC_CTA_INIT_COUNT
	.align		4
.L_109:
        /*0128*/ 	.byte	0x02, 0x4a
	.zero		1
	.zero		1


	//----- nvinfo : EIATTR_EXIT_INSTR_OFFSETS
	.align		4
        /*012c*/ 	.byte	0x04, 0x1c
        /*012e*/ 	.short	(.L_111 - .L_110)


	//   ....[0]....
.L_110:
        /*0130*/ 	.word	0x00000bb0


	//   ....[1]....
        /*0134*/ 	.word	0x00000ca0


	//----- nvinfo : EIATTR_MAX_THREADS
	.align		4
.L_111:
        /*0138*/ 	.byte	0x04, 0x05
        /*013a*/ 	.short	(.L_113 - .L_112)
.L_112:
        /*013c*/ 	.word	0x00000080
        /*0140*/ 	.word	0x00000001
        /*0144*/ 	.word	0x00000001


	//----- nvinfo : EIATTR_CRS_STACK_SIZE
	.align		4
.L_113:
        /*0148*/ 	.byte	0x04, 0x1e
        /*014a*/ 	.short	(.L_115 - .L_114)
.L_114:
        /*014c*/ 	.word	0x00000000


	//----- nvinfo : EIATTR_CBANK_PARAM_SIZE
	.align		4
.L_115:
        /*0150*/ 	.byte	0x03, 0x19
        /*0152*/ 	.short	0x0032


	//----- nvinfo : EIATTR_PARAM_CBANK
	.align		4
        /*0154*/ 	.byte	0x04, 0x0a
        /*0156*/ 	.short	(.L_117 - .L_116)
	.align		4
.L_116:
        /*0158*/ 	.word	index@(.nv.constant0._ZN2at6native61_GLOBAL__N__a41b8ba8_28_MultiLabelMarginCriterion_cu_26f6785b38multilabel_margin_loss_backward_kernelIN3c108BFloat16EfEEvPT_PKS5_S8_PKlS8_iibb)
        /*015c*/ 	.short	0x0380
        /*015e*/ 	.short	0x0032


	//----- nvinfo : EIATTR_SW_WAR
	.align		4
.L_117:
        /*0160*/ 	.byte	0x04, 0x36
        /*0162*/ 	.short	(.L_119 - .L_118)
.L_118:
        /*0164*/ 	.word	0x00000008
.L_119:


//--------------------- .nv.info._ZN2at6native61_GLOBAL__N__a41b8ba8_28_MultiLabelMarginCriterion_cu_26f6785b38multilabel_margin_loss_backward_kernelIN3c104HalfEfEEvPT_PKS5_S8_PKlS8_iibb --------------------------
	.section	.nv.info._ZN2at6native61_GLOBAL__N__a41b8ba8_28_MultiLabelMarginCriterion_cu_26f6785b38multilabel_margin_loss_backward_kernelIN3c104HalfEfEEvPT_PKS5_S8_PKlS8_iibb,"",@"SHT_CUDA_INFO"
	.sectionflags	@""
	.align	4


	//----- nvinfo : EIATTR_CUDA_API_VERSION
	.align		4
        /*0000*/ 	.byte	0x04, 0x37
        /*0002*/ 	.short	(.L_121 - .L_120)
.L_120:
        /*0004*/ 	.word	0x00000082


	//----- nvinfo : EIATTR_KPARAM_INFO
	.align		4
.L_121:
        /*0008*/ 	.byte	0x04, 0x17
        /*000a*/ 	.short	(.L_123 - .L_122)
.L_122:
        /*000c*/ 	.word	0x00000000
        /*0010*/ 	.short	0x0008
        /*0012*/ 	.short	0x0031
        /*0014*/ 	.byte	0x00, 0xf0, 0x05, 0x00


	//----- nvinfo : EIATTR_KPARAM_INFO
	.align		4
.L_123:
        /*0018*/ 	.byte	0x04, 0x17
        /*001a*/ 	.short	(.L_125 - .L_124)
.L_124:
        /*001c*/ 	.word	0x00000000
        /*0020*/ 	.short	0x0007
        /*0022*/ 	.short	0x0030
        /*0024*/ 	.byte	0x00, 0xf0, 0x05, 0x00


	//----- nvinfo : EIATTR_KPARAM_INFO
	.align		4
.L_125:
        /*0028*/ 	.byte	0x04, 0x17
        /*002a*/ 	.short	(.L_127 - .L_126)
.L_126:
        /*002c*/ 	.word	0x00000000
        /*0030*/ 	.short	0x0006
        /*0032*/ 	.short	0x002c
        /*0034*/ 	.byte	0x00, 0xf0, 0x11, 0x00


	//----- nvinfo : EIATTR_KPARAM_INFO
	.align		4
.L_127:
        /*0038*/ 	.byte	0x04, 0x17
        /*003a*/ 	.short	(.L_129 - .L_128)
.L_128:
        /*003c*/ 	.word	0x00000000
        /*0040*/ 	.short	0x0005
        /*0042*/ 	.short	0x0028
        /*0044*/ 	.byte	0x00, 0xf0, 0x11, 0x00


	//----- nvinfo : EIATTR_KPARAM_INFO
	.align		4
.L_129:
        /*0048*/ 	.byte	0x04, 0x17
        /*004a*/ 	.short	(.L_131 - .L_130)
.L_130:
        /*004c*/ 	.word	0x00000000
        /*0050*/ 	.short	0x0004
        /*0052*/ 	.short	0x0020
        /*0054*/ 	.byte	0x00, 0xf5, 0x21, 0x00


	//----- nvinfo : EIATTR_KPARAM_INFO
	.align		4
.L_131:
        /*0058*/ 	.byte	0x04, 0x17
        /*005a*/ 	.short	(.L_133 - .L_132)
.L_132:
        /*005c*/ 	.word	0x00000000
        /*0060*/ 	.short	0x0003
        /*0062*/ 	.short	0x0018
        /*0064*/ 	.byte	0x00, 0xf5, 0x21, 0x00


	//----- nvinfo : EIATTR_KPARAM_INFO
	.align		4
.L_133:
        /*0068*/ 	.byte	0x04, 0x17
        /*006a*/ 	.short	(.L_135 - .L_134)
.L_134:
        /*006c*/ 	.word	0x00000000
        /*0070*/ 	.short	0x0002
        /*0072*/ 	.short	0x0010
        /*0074*/ 	.byte	0x00, 0xf5, 0x21, 0x00


	//----- nvinfo : EIATTR_KPARAM_INFO
	.align		4
.L_135:
        /*0078*/ 	.byte	0x04, 0x17
        /*007a*/ 	.short	(.L_137 - .L_136)
.L_136:
        /*007c*/ 	.word	0x00000000
        /*0080*/ 	.short	0x0001
        /*0082*/ 	.short	0x0008
        /*0084*/ 	.byte	0x00, 0xf5, 0x21, 0x00


	//----- nvinfo : EIATTR_KPARAM_INFO
	.align		4
.L_137:
        /*0088*/ 	.byte	0x04, 0x17
        /*008a*/ 	.short	(.L_139 - .L_138)
.L_138:
        /*008c*/ 	.word	0x00000000
        /*0090*/ 	.short	0x0000
        /*0092*/ 	.short	0x0000
        /*0094*/ 	.byte	0x00, 0xf5, 0x21, 0x00


	//----- nvinfo : EIATTR_SPARSE_MMA_MASK
	.align		4
.L_139:
        /*0098*/ 	.byte	0x03, 0x50
        /*009a*/ 	.short	0x0000


	//----- nvinfo : EIATTR_MAXREG_COUNT
	.align		4
        /*009c*/ 	.byte	0x03, 0x1b
        /*009e*/ 	.short	0x00ff


	//----- nvinfo : EIATTR_NUM_BARRIERS
	.align		4
        /*00a0*/ 	.byte	0x02, 0x4c
        /*00a2*/ 	.byte	0x01
	.zero		1


	//----- nvinfo : EIATTR_MERCURY_ISA_VERSION
	.align		4
        /*00a4*/ 	.byte	0x03, 0x5f
        /*00a6*/ 	.short	0x0101


	//----- nvinfo : EIATTR_COOP_GROUP_MASK_REGIDS
	.align		4
        /*00a8*/ 	.byte	0x04, 0x29
        /*00aa*/ 	.short	(.L_141 - .L_140)


	//   ....[0]....
.L_140:
        /*00ac*/ 	.word	0xffffffff


	//   ....[1]....
        /*00b0*/ 	.word	0xffffffff


	//   ....[2]....
        /*00b4*/ 	.word	0xffffffff


	//   ....[3]....
        /*00b8*/ 	.word	0xffffffff


	//   ....[4]....
        /*00bc*/ 	.word	0xffffffff


	//   ....[5]....
        /*00c0*/ 	.word	0xffffffff


	//   ....[6]....
        /*00c4*/ 	.word	0xffffffff


	//   ....[7]....
        /*00c8*/ 	.word	0xffffffff


	//   ....[8]....
        /*00cc*/ 	.word	0xffffffff


	//   ....[9]....
        /*00d0*/ 	.word	0xffffffff


	//   ....[10]....
        /*00d4*/ 	.word	0x05000015


	//   ....[11]....
        /*00d8*/ 	.word	0x05000015


	//   ....[12]....
        /*00dc*/ 	.word	0x05000015


	//   ....[13]....
        /*00e0*/ 	.word	0x05000015


	//   ....[14]....
        /*00e4*/ 	.word	0x05000015


	//----- nvinfo : EIATTR_COOP_GROUP_INSTR_OFFSETS
	.align		4
.L_141:
        /*00e8*/ 	.byte	0x04, 0x28
        /*00ea*/ 	.short	(.L_143 - .L_142)


	//   ....[0]....
.L_142:
        /*00ec*/ 	.word	0x00000880


	//   ....[1]....
        /*00f0*/ 	.word	0x00000900


	//   ....[2]....
        /*00f4*/ 	.word	0x00000920


	//   ....[3]....
        /*00f8*/ 	.word	0x00000940


	//   ....[4]....
        /*00fc*/ 	.word	0x00000960


	//   ....[5]....
        /*0100*/ 	.word	0x00000a00


	//   ....[6]....
        /*0104*/ 	.word	0x00000a20


	//   ....[7]....
        /*0108*/ 	.word	0x00000a40


	//   ....[8]....
        /*010c*/ 	.word	0x00000a60


	//   ....[9]....
        /*0110*/ 	.word	0x00000a80


	//   ....[10]....
        /*0114*/ 	.word	0x00000cf0


	//   ....[11]....
        /*0118*/ 	.word	0x00000d60


	//   ....[12]....
        /*011c*/ 	.word	0x00000dd0


	//   ....[13]....
        /*0120*/ 	.word	0x00000e40


	//   ....[14]....
        /*0124*/ 	.word	0x00000eb0


	//----- nvinfo : EIATTR_VRC_CTA_INIT_COUNT
	.align		4
.L_143:
        /*0128*/ 	.byte	0x02, 0x4a
	.zero		1
	.zero		1


	//----- nvinfo : EIATTR_EXIT_INSTR_OFFSETS
	.align		4
        /*012c*/ 	.byte	0x04, 0x1c
        /*012e*/ 	.short	(.L_145 - .L_144)


	//   ....[0]....
.L_144:
        /*0130*/ 	.word	0x00000bb0


	//   ....[1]....
        /*0134*/ 	.word	0x00000ca0


	//----- nvinfo : EIATTR_MAX_THREADS
	.align		4
.L_145:
        /*0138*/ 	.byte	0x04, 0x05
        /*013a*/ 	.short	(.L_147 - .L_146)
.L_146:
        /*013c*/ 	.word	0x00000080
        /*0140*/ 	.word	0x00000001
        /*0144*/ 	.word	0x00000001


	//----- nvinfo : EIATTR_CRS_STACK_SIZE
	.align		4
.L_147:
        /*0148*/ 	.byte	0x04, 0x1e
        /*014a*/ 	.short	(.L_149 - .L_148)
.L_148:
        /*014c*/ 	.word	0x00000000


	//----- nvinfo : EIATTR_CBANK_PARAM_SIZE
	.align		4
.L_149:
        /*0150*/ 	.byte	0x03, 0x19
        /*0152*/ 	.short	0x0032


	//----- nvinfo : EIATTR_PARAM_CBANK
	.align		4
        /*0154*/ 	.byte	0x04, 0x0a
        /*0156*/ 	.short	(.L_151 - .L_150)
	.align		4
.L_150:
        /*0158*/ 	.word	index@(.nv.constant0._ZN2at6native61_GLOBAL__N__a41b8ba8_28_MultiLabelMarginCriterion_cu_26f6785b38multilabel_margin_loss_backward_kernelIN3c104HalfEfEEvPT_PKS5_S8_PKlS8_iibb)
        /*015c*/ 	.short	0x0380
        /*015e*/ 	.short	0x0032


	//----- nvinfo : EIATTR_SW_WAR
	.align		4
.L_151:
        /*0160*/ 	.byte	0x04, 0x36
        /*0162*/ 	.short	(.L_153 - .L_152)
.L_152:
        /*0164*/ 	.word	0x00000008
.L_153:


//--------------------- .nv.info._ZN2at6native61_GLOBAL__N__a41b8ba8_28_MultiLabelMarginCriterion_cu_26f6785b38multilabel_margin_loss_backward_kernelIffEEvPT_PKS3_S6_PKlS6_iibb --------------------------
	.section	.nv.info._ZN2at6native61_GLOBAL__N__a41b8ba8_28_MultiLabelMarginCriterion_cu_26f6785b38multilabel_margin_loss_backward_kernelIffEEvPT_PKS3_S6_PKlS6_iibb,"",@"SHT_CUDA_INFO"
	.sectionflags	@""
	.align	4


	//----- nvinfo : EIATTR_CUDA_API_VERSION
	.align		4
        /*0000*/ 	.byte	0x04, 0x37
        /*0002*/ 	.short	(.L_155 - .L_154)
.L_154:
        /*0004*/ 	.word	0x00000082


	//----- nvinfo : EIATTR_KPARAM_INFO
	.align		4
.L_155:
        /*0008*/ 	.byte	0x04, 0x17
        /*000a*/ 	.short	(.L_157 - .L_156)
.L_156:
        /*000c*/ 	.word	0x00000000
        /*0010*/ 	.short	0x0008
        /*0012*/ 	.short	0x0031
        /*0014*/ 	.byte	0x00, 0xf0, 0x05, 0x00


	//----- nvinfo : EIATTR_KPARAM_INFO
	.align		4
.L_157:
        /*0018*/ 	.byte	0x04, 0x17
        /*001a*/ 	.short	(.L_159 - .L_158)
.L_158:
        /*001c*/ 	.word	0x00000000
        /*0020*/ 	.short	0x0007
        /*0022*/ 	.short	0x0030
        /*0024*/ 	.byte	0x00, 0xf0, 0x05, 0x00


	//----- nvinfo : EIATTR_KPARAM_INFO
	.align		4
.L_159:
        /*0028*/ 	.byte	0x04, 0x17
        /*002a*/ 	.short	(.L_161 - .L_160)
.L_160:
        /*002c*/ 	.word	0x00000000
        /*0030*/ 	.short	0x0006
        /*0032*/ 	.short	0x002c
        /*0034*/ 	.byte	0x00, 0xf0, 0x11, 0x00


	//----- nvinfo : EIATTR_KPARAM_INFO
	.align		4
.L_161:
        /*0038*/ 	.byte	0x04, 0x17
        /*003a*/ 	.short	(.L_163 - .L_162)
.L_162:
        /*003c*/ 	.word	0x00000000
        /*0040*/ 	.short	0x0005
        /*0042*/ 	.short	0x0028
        /*0044*/ 	.byte	0x00, 0xf0, 0x11, 0x00


	//----- nvinfo : EIATTR_KPARAM_INFO
	.align		4
.L_163:
        /*0048*/ 	.byte	0x04, 0x17
        /*004a*/ 	.short	(.L_165 - .L_164)
.L_164:
        /*004c*/ 	.word	0x00000000
        /*0050*/ 	.short	0x0004
        /*0052*/ 	.short	0x0020
        /*0054*/ 	.byte	0x00, 0xf5, 0x21, 0x00


	//----- nvinfo : EIATTR_KPARAM_INFO
	.align		4
.L_165:
        /*0058*/ 	.byte	0x04, 0x17
        /*005a*/ 	.short	(.L_167 - .L_166)
.L_166:
        /*005c*/ 	.word	0x00000000
        /*0060*/ 	.short	0x0003
        /*0062*/ 	.short	0x0018
        /*0064*/ 	.byte	0x00, 0xf5, 0x21, 0x00


	//----- nvinfo : EIATTR_KPARAM_INFO
	.align		4
.L_167:
        /*0068*/ 	.byte	0x04, 0x17
        /*006a*/ 	.short	(.L_169 - .L_168)
.L_168:
        /*006c*/ 	.word	0x00000000
        /*0070*/ 	.short	0x0002
        /*0072*/ 	.short	0x0010
        /*0074*/ 	.byte	0x00, 0xf5, 0x21, 0x00


	//----- nvinfo : EIATTR_KPARAM_INFO
	.align		4
.L_169:
        /*0078*/ 	.byte	0x04, 0x17
        /*007a*/ 	.short	(.L_171 - .L_170)
.L_170:
        /*007c*/ 	.word	0x00000000
        /*0080*/ 	.short	0x0001
        /*0082*/ 	.short	0x0008
        /*0084*/ 	.byte	0x00, 0xf5, 0x21, 0x00


	//----- nvinfo : EIATTR_KPARAM_INFO
	.align		4
.L_171:
        /*0088*/ 	.byte	0x04, 0x17
        /*008a*/ 	.short	(.L_173 - .L_172)
.L_172:
        /*008c*/ 	.word	0x00000000
        /*0090*/ 	.short	0x0000
        /*0092*/ 	.short	0x0000
        /*0094*/ 	.byte	0x00, 0xf5, 0x21, 0x00


	//----- nvinfo : EIATTR_SPARSE_MMA_MASK
	.align		4
.L_173:
        /*0098*/ 	.byte	0x03, 0x50
        /*009a*/ 	.short	0x0000


	//----- nvinfo : EIATTR_MAXREG_COUNT
	.align		4
        /*009c*/ 	.byte	0x03, 0x1b
        /*009e*/ 	.short	0x00ff


	//----- nvinfo : EIATTR_NUM_BARRIERS
	.align		4
        /*00a0*/ 	.byte	0x02, 0x4c
        /*00a2*/ 	.byte	0x01
	.zero		1


	//----- nvinfo : EIATTR_MERCURY_ISA_VERSION
	.align		4
        /*00a4*/ 	.byte	0x03, 0x5f
        /*00a6*/ 	.short	0x0101


	//----- nvinfo : EIATTR_COOP_GROUP_MASK_REGIDS
	.align		4
        /*00a8*/ 	.byte	0x04, 0x29
        /*00aa*/ 	.short	(.L_175 - .L_174)


	//   ....[0]....
.L_174:
        /*00ac*/ 	.word	0xffffffff


	//   ....[1]....
        /*00b0*/ 	.word	0xffffffff


	//   ....[2]....
        /*00b4*/ 	.word	0xffffffff


	//   ....[3]....
        /*00b8*/ 	.word	0xffffffff


	//   ....[4]....
        /*00bc*/ 	.word	0xffffffff


	//   ....[5]....
        /*00c0*/ 	.word	0xffffffff


	//   ....[6]....
        /*00c4*/ 	.word	0xffffffff


	//   ....[7]....
        /*00c8*/ 	.word	0xffffffff


	//   ....[8]....
        /*00cc*/ 	.word	0xffffffff


	//   ....[9]....
        /*00d0*/ 	.word	0xffffffff


	//   ....[10]....
        /*00d4*/ 	.word	0x05000015


	//   ....[11]....
        /*00d8*/ 	.word	0x05000015


	//   ....[12]....
        /*00dc*/ 	.word	0x05000015


	//   ....[13]....
        /*00e0*/ 	.word	0x05000015


	//   ....[14]....
        /*00e4*/ 	.word	0x05000015


	//----- nvinfo : EIATTR_COOP_GROUP_INSTR_OFFSETS
	.align		4
.L_175:
        /*00e8*/ 	.byte	0x04, 0x28
        /*00ea*/ 	.short	(.L_177 - .L_176)


	//   ....[0]....
.L_176:
        /*00ec*/ 	.word	0x00000780


	//   ....[1]....
        /*00f0*/ 	.word	0x00000800


	//   ....[2]....
        /*00f4*/ 	.word	0x00000820


	//   ....[3]....
        /*00f8*/ 	.word	0x00000840


	//   ....[4]....
        /*00fc*/ 	.word	0x00000860


	//   ....[5]....
        /*0100*/ 	.word	0x00000900


	//   ....[6]....
        /*0104*/ 	.word	0x00000920


	//   ....[7]....
        /*0108*/ 	.word	0x00000940


	//   ....[8]....
        /*010c*/ 	.word	0x00000960


	//   ....[9]....
        /*0110*/ 	.word	0x00000980


	//   ....[10]....
        /*0114*/ 	.word	0x00000b80


	//   ....[11]....
        /*0118*/ 	.word	0x00000bf0


	//   ....[12]....
        /*011c*/ 	.word	0x00000c60


	//   ....[13]....
        /*0120*/ 	.word	0x00000cd0


	//   ....[14]....
        /*0124*/ 	.word	0x00000d40


	//----- nvinfo : EIATTR_VRC_CTA_INIT_COUNT
	.align		4
.L_177:
        /*0128*/ 	.byte	0x02, 0x4a
	.zero		1
	.zero		1


	//----- nvinfo : EIATTR_EXIT_INSTR_OFFSETS
	.align		4
        /*012c*/ 	.byte	0x04, 0x1c
        /*012e*/ 	.short	(.L_179 - .L_178)


	//   ....[0]....
.L_178:
        /*0130*/ 	.word	0x00000a70


	//   ....[1]....
        /*0134*/ 	.word	0x00000b30


	//----- nvinfo : EIATTR_MAX_THREADS
	.align		4
.L_179:
        /*0138*/ 	.byte	0x04, 0x05
        /*013a*/ 	.short	(.L_181 - .L_180)
.L_180:
        /*013c*/ 	.word	0x00000080
        /*0140*/ 	.word	0x00000001
        /*0144*/ 	.word	0x00000001


	//----- nvinfo : EIATTR_CRS_STACK_SIZE
	.align		4
.L_181:
        /*0148*/ 	.byte	0x04, 0x1e
        /*014a*/ 	.short	(.L_183 - .L_182)
.L_182:
        /*014c*/ 	.word	0x00000000


	//----- nvinfo : EIATTR_CBANK_PARAM_SIZE
	.align		4
.L_183:
        /*0150*/ 	.byte	0x03, 0x19
        /*0152*/ 	.short	0x0032


	//----- nvinfo : EIATTR_PARAM_CBANK
	.align		4
        /*0154*/ 	.byte	0x04, 0x0a
        /*0156*/ 	.short	(.L_185 - .L_184)
	.align		4
.L_184:
        /*0158*/ 	.word	index@(.nv.constant0._ZN2at6native61_GLOBAL__N__a41b8ba8_28_MultiLabelMarginCriterion_cu_26f6785b38multilabel_margin_loss_backward_kernelIffEEvPT_PKS3_S6_PKlS6_iibb)
        /*015c*/ 	.short	0x0380
        /*015e*/ 	.short	0x0032


	//----- nvinfo : EIATTR_SW_WAR
	.align		4
.L_185:
        /*0160*/ 	.byte	0x04, 0x36
        /*0162*/ 	.short	(.L_187 - .L_186)
.L_186:
        /*0164*/ 	.word	0x00000008
.L_187:


//--------------------- .nv.info._ZN2at6native61_GLOBAL__N__a41b8ba8_28_MultiLabelMarginCriterion_cu_26f6785b38multilabel_margin_loss_backward_kernelIddEEvPT_PKS3_S6_PKlS6_iibb --------------------------
	.section	.nv.info._ZN2at6native61_GLOBAL__N__a41b8ba8_28_MultiLabelMarginCriterion_cu_26f6785b38multilabel_margin_loss_backward_kernelIddEEvPT_PKS3_S6_PKlS6_iibb,"",@"SHT_CUDA_INFO"
	.sectionflags	@""
	.align	4


	//----- nvinfo : EIATTR_CUDA_API_VERSION
	.align		4
        /*0000*/ 	.byte	0x04, 0x37
        /*0002*/ 	.short	(.L_189 - .L_188)
.L_188:
        /*0004*/ 	.word	0x00000082


	//----- nvinfo : EIATTR_KPARAM_INFO
	.align		4
.L_189:
        /*0008*/ 	.byte	0x04, 0x17
        /*000a*/ 	.short	(.L_191 - .L_190)
.L_190:
        /*000c*/ 	.word	0x00000000
        /*0010*/ 	.short	0x0008
        /*0012*/ 	.short	0x0031
        /*0014*/ 	.byte	0x00, 0xf0, 0x05, 0x00


	//----- nvinfo : EIATTR_KPARAM_INFO
	.align		4
.L_191:
        /*0018*/ 	.byte	0x04, 0x17
        /*001a*/ 	.short	(.L_193 - .L_192)
.L_192:
        /*001c*/ 	.word	0x00000000
        /*0020*/ 	.short	0x0007
        /*0022*/ 	.short	0x0030
        /*0024*/ 	.byte	0x00, 0xf0, 0x05, 0x00


	//----- nvinfo : EIATTR_KPARAM_INFO
	.align		4
.L_193:
        /*0028*/ 	.byte	0x04, 0x17
        /*002a*/ 	.short	(.L_195 - .L_194)
.L_194:
        /*002c*/ 	.word	0x00000000
        /*0030*/ 	.short	0x0006
        /*0032*/ 	.short	0x002c
        /*0034*/ 	.byte	0x00, 0xf0, 0x11, 0x00


	//----- nvinfo : EIATTR_KPARAM_INFO
	.align		4
.L_195:
        /*0038*/ 	.byte	0x04, 0x17
        /*003a*/ 	.short	(.L_197 - .L_196)
.L_196:
        /*003c*/ 	.word	0x00000000
        /*0040*/ 	.short	0x0005
        /*0042*/ 	.short	0x0028
        /*0044*/ 	.byte	0x00, 0xf0, 0x11, 0x00


	//----- nvinfo : EIATTR_KPARAM_INFO
	.align		4
.L_197:
        /*0048*/ 	.byte	0x04, 0x17
        /*004a*/ 	.short	(.L_199 - .L_198)
.L_198:
        /*004c*/ 	.word	0x00000000
        /*0050*/ 	.short	0x0004
        /*0052*/ 	.short	0x0020
        /*0054*/ 	.byte	0x00, 0xf5, 0x21, 0x00


	//----- nvinfo : EIATTR_KPARAM_INFO
	.align		4
.L_199:
        /*0058*/ 	.byte	0x04, 0x17
        /*005a*/ 	.short	(.L_201 - .L_200)
.L_200:
        /*005c*/ 	.word	0x00000000
        /*0060*/ 	.short	0x0003
        /*0062*/ 	.short	0x0018
        /*0064*/ 	.byte	0x00, 0xf5, 0x21, 0x00


	//----- nvinfo : EIATTR_KPARAM_INFO
	.align		4
.L_201:
        /*0068*/ 	.byte	0x04, 0x17
        /*006a*/ 	.short	(.L_203 - .L_202)
.L_202:
        /*006c*/ 	.word	0x00000000
        /*0070*/ 	.short	0x0002
        /*0072*/ 	.short	0x0010
        /*0074*/ 	.byte	0x00, 0xf5, 0x21, 0x00


	//----- nvinfo : EIATTR_KPARAM_INFO
	.align		4
.L_203:
        /*0078*/ 	.byte	0x04, 0x17
        /*007a*/ 	.short	(.L_205 - .L_204)
.L_204:
        /*007c*/ 	.word	0x00000000
        /*0080*/ 	.short	0x0001
        /*0082*/ 	.short	0x0008
        /*0084*/ 	.byte	0x00, 0xf5, 0x21, 0x00


	//----- nvinfo : EIATTR_KPARAM_INFO
	.align		4
.L_205:
        /*0088*/ 	.byte	0x04, 0x17
        /*008a*/ 	.short	(.L_207 - .L_206)
.L_206:
        /*008c*/ 	.word	0x00000000
        /*0090*/ 	.short	0x0000
        /*0092*/ 	.short	0x0000
        /*0094*/ 	.byte	0x00, 0xf5, 0x21, 0x00


	//----- nvinfo : EIATTR_SPARSE_MMA_MASK
	.align		4
.L_207:
        /*0098*/ 	.byte	0x03, 0x50
        /*009a*/ 	.short	0x0000


	//----- nvinfo : EIATTR_MAXREG_COUNT
	.align		4
        /*009c*/ 	.byte	0x03, 0x1b
        /*009e*/ 	.short	0x00ff


	//----- nvinfo : EIATTR_NUM_BARRIERS
	.align		4
        /*00a0*/ 	.byte	0x02, 0x4c
        /*00a2*/ 	.byte	0x01
	.zero		1


	//----- nvinfo : EIATTR_MERCURY_ISA_VERSION
	.align		4
        /*00a4*/ 	.byte	0x03, 0x5f
        /*00a6*/ 	.short	0x0101


	//----- nvinfo : EIATTR_COOP_GROUP_MASK_REGIDS
	.align		4
        /*00a8*/ 	.byte	0x04, 0x29
        /*00aa*/ 	.short	(.L_209 - .L_208)


	//   ....[0]....
.L_208:
        /*00ac*/ 	.word	0xffffffff


	//   ....[1]....
        /*00b0*/ 	.word	0xffffffff


	//   ....[2]....
        /*00b4*/ 	.word	0xffffffff


	//   ....[3]....
        /*00b8*/ 	.word	0xffffffff


	//   ....[4]....
        /*00bc*/ 	.word	0xffffffff


	//   ....[5]....
        /*00c0*/ 	.word	0xffffffff


	//   ....[6]....
        /*00c4*/ 	.word	0xffffffff


	//   ....[7]....
        /*00c8*/ 	.word	0xffffffff


	//   ....[8]....
        /*00cc*/ 	.word	0xffffffff


	//   ....[9]....
        /*00d0*/ 	.word	0xffffffff


	//   ....[10]....
        /*00d4*/ 	.word	0xffffffff


	//   ....[11]....
        /*00d8*/ 	.word	0xffffffff


	//   ....[12]....
        /*00dc*/ 	.word	0xffffffff


	//   ....[13]....
        /*00e0*/ 	.word	0xffffffff


	//   ....[14]....
        /*00e4*/ 	.word	0xffffffff


	//   ....[15]....
        /*00e8*/ 	.word	0xffffffff


	//   ....[16]....
        /*00ec*/ 	.word	0xffffffff


	//   ....[17]....
        /*00f0*/ 	.word	0xffffffff


	//   ....[18]....
        /*00f4*/ 	.word	0xffffffff


	//   ....[19]....
        /*00f8*/ 	.word	0xffffffff


	//   ....[20]....
        /*00fc*/ 	.word	0x05000016


	//   ....[21]....
        /*0100*/ 	.word	0x05000016


	//   ....[22]....
        /*0104*/ 	.word	0x05000016


	//   ....[23]....
        /*0108*/ 	.word	0x05000016


	//   ....[24]....
        /*010c*/ 	.word	0x05000016


	//   ....[25]....
        /*0110*/ 	.word	0x05000016


	//   ....[26]....
        /*0114*/ 	.word	0x05000016


	//   ....[27]....
        /*0118*/ 	.word	0x05000016


	//   ....[28]....
        /*011c*/ 	.word	0x05000016


	//   ....[29]....
        /*0120*/ 	.word	0x05000016


	//----- nvinfo : EIATTR_COOP_GROUP_INSTR_OFFSETS
	.align		4
.L_209:
        /*0124*/ 	.byte	0x04, 0x28
        /*0126*/ 	.short	(.L_211 - .L_210)


	//   ....[0]....
.L_210:
        /*0128*/ 	.word	0x000006a0


	//   ....[1]....
        /*012c*/ 	.word	0x00000700


	//   ....[2]....
        /*0130*/ 	.word	0x00000760


	//   ....[3]....
        /*0134*/ 	.word	0x00000770


	//   ....[4]....
        /*0138*/ 	.word	0x000007a0


	//   ....[5]....
        /*013c*/ 	.word	0x000007b0


	//   ....[6]....
        /*0140*/ 	.word	0x00000800


	//   ....[7]....
        /*0144*/ 	.word	0x00000820


	//   ....[8]....
        /*0148*/ 	.word	0x00000850


	//   ....[9]....
        /*014c*/ 	.word	0x00000860


	//   ....[10]....
        /*0150*/ 	.word	0x00000900


	//   ....[11]....
        /*0154*/ 	.word	0x00000910


	//   ....[12]....
        /*0158*/ 	.word	0x00000930


	//   ....[13]....
        /*015c*/ 	.word	0x00000940


	//   ....[14]....
        /*0160*/ 	.word	0x00000960


	//   ....[15]....
        /*0164*/ 	.word	0x00000970


	//   ....[16]....
        /*0168*/ 	.word	0x00000990


	//   ....[17]....
        /*016c*/ 	.word	0x000009a0


	//   ....[18]....
        /*0170*/ 	.word	0x000009c0


	//   ....[19]....
        /*0174*/ 	.word	0x000009d0


	//   ....[20]....
        /*0178*/ 	.word	0x00000be0


	//   ....[21]....
        /*017c*/ 	.word	0x00000c30


	//   ....[22]....
        /*0180*/ 	.word	0x00000ca0


	//   ....[23]....
        /*0184*/ 	.word	0x00000cf0


	//   ....[24]....
        /*0188*/ 	.word	0x00000d60


	//   ....[25]....
        /*018c*/ 	.word	0x00000db0


	//   ....[26]....
        /*0190*/ 	.word	0x00000e20


	//   ....[27]....
        /*0194*/ 	.word	0x00000e70


	//   ....[28]....
        /*0198*/ 	.word	0x00000ee0


	//   ....[29]....
        /*019c*/ 	.word	0x00000f30


	//----- nvinfo : EIATTR_VRC_CTA_INIT_COUNT
	.align		4
.L_211:
        /*01a0*/ 	.byte	0x02, 0x4a
	.zero		1
	.zero		1


	//----- nvinfo : EIATTR_EXIT_INSTR_OFFSETS
	.align		4
        /*01a4*/ 	.byte	0x04, 0x1c
        /*01a6*/ 	.short	(.L_213 - .L_212)


	//   ....[0]....
.L_212:
        /*01a8*/ 	.word	0x00000ac0


	//   ....[1]....
        /*01ac*/ 	.word	0x00000b80


	//----- nvinfo : EIATTR_MAX_THREADS
	.align		4
.L_213:
        /*01b0*/ 	.byte	0x04, 0x05
        /*01b2*/ 	.short	(.L_215 - .L_214)
.L_214:
        /*01b4*/ 	.word	0x00000080
        /*01b8*/ 	.word	0x00000001
        /*01bc*/ 	.word	0x00000001


	//----- nvinfo : EIATTR_CRS_STACK_SIZE
	.align		4
.L_215:
        /*01c0*/ 	.byte	0x04, 0x1e
        /*01c2*/ 	.short	(.L_217 - .L_216)
.L_216:
        /*01c4*/ 	.word	0x00000000


	//----- nvinfo : EIATTR_CBANK_PARAM_SIZE
	.align		4
.L_217:
        /*01c8*/ 	.byte	0x03, 0x19
        /*01ca*/ 	.short	0x0032


	//----- nvinfo : EIATTR_PARAM_CBANK
	.align		4
        /*01cc*/ 	.byte	0x04, 0x0a
        /*01ce*/ 	.short	(.L_219 - .L_218)
	.align		4
.L_218:
        /*01d0*/ 	.word	index@(.nv.constant0._ZN2at6native61_GLOBAL__N__a41b8ba8_28_MultiLabelMarginCriterion_cu_26f6785b38multilabel_margin_loss_backward_kernelIddEEvPT_PKS3_S6_PKlS6_iibb)
        /*01d4*/ 	.short	0x0380
        /*01d6*/ 	.short	0x0032


	//----- nvinfo : EIATTR_SW_WAR
	.align		4
.L_219:
        /*01d8*/ 	.byte	0x04, 0x36
        /*01da*/ 	.short	(.L_221 - .L_220)
.L_220:
        /*01dc*/ 	.word	0x00000008
.L_221:


//--------------------- .nv.info._ZN2at6native61_GLOBAL__N__a41b8ba8_28_MultiLabelMarginCriterion_cu_26f6785b37multilabel_margin_loss_forward_kernelIN3c108BFloat16EfEEvPT_PKS5_PKlS6_iib --------------------------
	.section	.nv.info._ZN2at6native61_GLOBAL__N__a41b8ba8_28_MultiLabelMarginCriterion_cu_26f6785b37multilabel_margin_loss_forward_kernelIN3c108BFloat16EfEEvPT_PKS5_PKlS6_iib,"",@"SHT_CUDA_INFO"
	.sectionflags	@""
	.align	4


	//----- nvinfo : EIATTR_CUDA_API_VERSION
	.align		4
        /*0000*/ 	.byte	0x04, 0x37
        /*0002*/ 	.short	(.L_223 - .L_222)
.L_222:
        /*0004*/ 	.word	0x00000082


	//----- nvinfo : EIATTR_KPARAM_INFO
	.align		4
.L_223:
        /*0008*/ 	.byte	0x04, 0x17
        /*000a*/ 	.short	(.L_225 - .L_224)
.L_224:
        /*000c*/ 	.word	0x00000000
        /*0010*/ 	.short	0x0006
        /*0012*/ 	.short	0x0028
        /*0014*/ 	.byte	0x00, 0xf0, 0x05, 0x00


	//----- nvinfo : EIATTR_KPARAM_INFO
	.align		4
.L_225:
        /*0018*/ 	.byte	0x04, 0x17
        /*001a*/ 	.short	(.L_227 - .L_226)
.L_226:
        /*001c*/ 	.word	0x00000000
        /*0020*/ 	.short	0x0005
        /*0022*/ 	.short	0x0024
        /*0024*/ 	.byte	0x00, 0xf0, 0x11, 0x00


	//----- nvinfo : EIATTR_KPARAM_INFO
	.align		4
.L_227:
        /*0028*/ 	.byte	0x04, 0x17
        /*002a*/ 	.short	(.L_229 - .L_228)
.L_228:
        /*002c*/ 	.word	0x00000000
        /*0030*/ 	.short	0x0004
        /*0032*/ 	.short	0x0020
        /*0034*/ 	.byte	0x00, 0xf0, 0x11, 0x00


	//----- nvinfo : EIATTR_KPARAM_INFO
	.align		4
.L_229:
        /*0038*/ 	.byte	0x04, 0x17
        /*003a*/ 	.short	(.L_231 - .L_230)
.L_230:
        /*003c*/ 	.word	0x00000000
        /*0040*/ 	.short	0x0003
        /*0042*/ 	.short	0x0018
        /*0044*/ 	.byte	0x00, 0xf5, 0x21, 0x00


	//----- nvinfo : EIATTR_KPARAM_INFO
	.align		4
.L_231:
        /*0048*/ 	.byte	0x04, 0x17
        /*004a*/ 	.short	(.L_233 - .L_232)
.L_232:
        /*004c*/ 	.word	0x00000000
        /*0050*/ 	.short	0x0002
        /*0052*/ 	.short	0x0010
        /*0054*/ 	.byte	0x00, 0xf5, 0x21, 0x00


	//----- nvinfo : EIATTR_KPARAM_INFO
	.align		4
.L_233:
        /*0058*/ 	.byte	0x04, 0x17
        /*005a*/ 	.short	(.L_235 - .L_234)
.L_234:
        /*005c*/ 	.word	0x00000000
        /*0060*/ 	.short	0x0001
        /*0062*/ 	.short	0x0008
        /*0064*/ 	.byte	0x00, 0xf5, 0x21, 0x00


	//----- nvinfo : EIATTR_KPARAM_INFO
	.align		4
.L_235:
        /*0068*/ 	.byte	0x04, 0x17
        /*006a*/ 	.short	(.L_237 - .L_236)
.L_236:
        /*006c*/ 	.word	0x00000000
        /*0070*/ 	.short	0x0000
        /*0072*/ 	.short	0x0000
        /*0074*/ 	.byte	0x00, 0xf5, 0x21, 0x00


	//----- nvinfo : EIATTR_SPARSE_MMA_MASK
	.align		4
.L_237:
        /*0078*/ 	.byte	0x03, 0x50
        /*007a*/ 	.short	0x0000


	//----- nvinfo : EIATTR_MAXREG_COUNT
	.align		4
        /*007c*/ 	.byte	0x03, 0x1b
        /*007e*/ 	.short	0x00ff


	//----- nvinfo : EIATTR_NUM_BARRIERS
	.align		4
        /*0080*/ 	.byte	0x02, 0x4c
        /*0082*/ 	.byte	0x01
	.zero		1


	//----- nvinfo : EIATTR_MERCURY_ISA_VERSION
	.align		4
        /*0084*/ 	.byte	0x03, 0x5f
        /*0086*/ 	.short	0x0101


	//----- nvinfo : EIATTR_COOP_GROUP_MASK_REGIDS
	.align		4
        /*0088*/ 	.byte	0x04, 0x29
        /*008a*/ 	.short	(.L_239 - .L_238)


	//   ....[0]....
.L_238:
        /*008c*/ 	.word	0xffffffff


	//   ....[1]....
        /*0090*/ 	.word	0xffffffff


	//   ....[2]....
        /*0094*/ 	.word	0xffffffff


	//   ....[3]....
        /*0098*/ 	.word	0xffffffff


	//   ....[4]....
        /*009c*/ 	.word	0xffffffff


	//   ....[5]....
        /*00a0*/ 	.word	0xffffffff


	//   ....[6]....
        /*00a4*/ 	.word	0xffffffff


	//   ....[7]....
        /*00a8*/ 	.word	0xffffffff


	//   ....[8]....
        /*00ac*/ 	.word	0xffffffff


	//   ....[9]....
        /*00b0*/ 	.word	0xffffffff


	//----- nvinfo : EIATTR_COOP_GROUP_INSTR_OFFSETS
	.align		4
.L_239:
        /*00b4*/ 	.byte	0x04, 0x28
        /*00b6*/ 	.short	(.L_241 - .L_240)


	//   ....[0]....
.L_240:
        /*00b8*/ 	.word	0x00000640


	//   ....[1]....
        /*00bc*/ 	.word	0x000006a0


	//   ....[2]....
        /*00c0*/ 	.word	0x000006f0


	//   ....[3]....
        /*00c4*/ 	.word	0x00000740


	//   ....[4]....
        /*00c8*/ 	.word	0x00000780


	//   ....[5]....
        /*00cc*/ 	.word	0x00000810


	//   ....[6]....
        /*00d0*/ 	.word	0x00000840


	//   ....[7]....
        /*00d4*/ 	.word	0x00000860


	//   ....[8]....
        /*00d8*/ 	.word	0x00000880


	//   ....[9]....
        /*00dc*/ 	.word	0x000008a0


	//----- nvinfo : EIATTR_VRC_CTA_INIT_COUNT
	.align		4
.L_241:
        /*00e0*/ 	.byte	0x02, 0x4a
	.zero		1
	.zero		1


	//----- nvinfo : EIATTR_EXIT_INSTR_OFFSETS
	.align		4
        /*00e4*/ 	.byte	0x04, 0x1c
        /*00e6*/ 	.short	(.L_243 - .L_242)


	//   ....[0]....
.L_242:
        /*00e8*/ 	.word	0x00000800


	//   ....[1]....
        /*00ec*/ 	.word	0x000008b0


	//   ....[2]....
        /*00f0*/ 	.word	0x000009a0


	//   ....[3]....
        /*00f4*/ 	.word	0x00000a10


	//----- nvinfo : EIATTR_MAX_THREADS
	.align		4
.L_243:
        /*00f8*/ 	.byte	0x04, 0x05
        /*00fa*/ 	.short	(.L_245 - .L_244)
.L_244:
        /*00fc*/ 	.word	0x00000080
        /*0100*/ 	.word	0x00000001
        /*0104*/ 	.word	0x00000001


	//----- nvinfo : EIATTR_CRS_STACK_SIZE
	.align		4
.L_245:
        /*0108*/ 	.byte	0x04, 0x1e
        /*010a*/ 	.short	(.L_247 - .L_246)
.L_246:
        /*010c*/ 	.word	0x00000000


	//----- nvinfo : EIATTR_CBANK_PARAM_SIZE
	.align		4
.L_247:
        /*0110*/ 	.byte	0x03, 0x19
        /*0112*/ 	.short	0x0029


	//----- nvinfo : EIATTR_PARAM_CBANK
	.align		4
        /*0114*/ 	.byte	0x04, 0x0a
        /*0116*/ 	.short	(.L_249 - .L_248)
	.align		4
.L_248:
        /*0118*/ 	.word	index@(.nv.constant0._ZN2at6native61_GLOBAL__N__a41b8ba8_28_MultiLabelMarginCriterion_cu_26f6785b37multilabel_margin_loss_forward_kernelIN3c108BFloat16EfEEvPT_PKS5_PKlS6_iib)
        /*011c*/ 	.short	0x0380
        /*011e*/ 	.short	0x0029


	//----- nvinfo : EIATTR_SW_WAR
	.align		4
.L_249:
        /*0120*/ 	.byte	0x04, 0x36
        /*0122*/ 	.short	(.L_251 - .L_250)
.L_250:
        /*0124*/ 	.word	0x00000008
.L_251:


//--------------------- .nv.info._ZN2at6native61_GLOBAL__N__a41b8ba8_28_MultiLabelMarginCriterion_cu_26f6785b37multilabel_margin_loss_forward_kernelIN3c104HalfEfEEvPT_PKS5_PKlS6_iib --------------------------
	.section	.nv.info._ZN2at6native61_GLOBAL__N__a41b8ba8_28_MultiLabelMarginCriterion_cu_26f6785b37multilabel_margin_loss_forward_kernelIN3c104HalfEfEEvPT_PKS5_PKlS6_iib,"",@"SHT_CUDA_INFO"
	.sectionflags	@""
	.align	4


	//----- nvinfo : EIATTR_CUDA_API_VERSION
	.align		4
        /*0000*/ 	.byte	0x04, 0x37
        /*0002*/ 	.short	(.L_253 - .L_252)
.L_252:
        /*0004*/ 	.word	0x00000082


	//----- nvinfo : EIATTR_KPARAM_INFO
	.align		4
.L_253:
        /*0008*/ 	.byte	0x04, 0x17
        /*000a*/ 	.short	(.L_255 - .L_254)
.L_254:
        /*000c*/ 	.word	0x00000000
        /*0010*/ 	.short	0x0006
        /*0012*/ 	.short	0x0028
        /*0014*/ 	.byte	0x00, 0xf0, 0x05, 0x00


	//----- nvinfo : EIATTR_KPARAM_INFO
	.align		4
.L_255:
        /*0018*/ 	.byte	0x04, 0x17
        /*001a*/ 	.short	(.L_257 - .L_256)
.L_256:
        /*001c*/ 	.word	0x00000000
        /*0020*/ 	.short	0x0005
        /*0022*/ 	.short	0x0024
        /*0024*/ 	.byte	0x00, 0xf0, 0x11, 0x00


	//----- nvinfo : EIATTR_KPARAM_INFO
	.align		4
.L_257:
        /*0028*/ 	.byte	0x04, 0x17
        /*002a*/ 	.short	(.L_259 - .L_258)
.L_258:
        /*002c*/ 	.word	0x00000000
        /*0030*/ 	.short	0x0004
        /*0032*/ 	.short	0x0020
        /*0034*/ 	.byte	0x00, 0xf0, 0x11, 0x00


	//----- nvinfo : EIATTR_KPARAM_INFO
	.align		4
.L_259:
        /*0038*/ 	.byte	0x04, 0x17
        /*003a*/ 	.short	(.L_261 - .L_260)
.L_260:
        /*003c*/ 	.word	0x00000000
        /*0040*/ 	.short	0x0003
        /*0042*/ 	.short	0x0018
        /*0044*/ 	.byte	0x00, 0xf5, 0x21, 0x00


	//----- nvinfo : EIATTR_KPARAM_INFO
	.align		4
.L_261:
        /*0048*/ 	.byte	0x04, 0x17
        /*004a*/ 	.short	(.L_263 - .L_262)
.L_262:
        /*004c*/ 	.word	0x00000000
        /*0050*/ 	.short	0x0002
        /*0052*/ 	.short	0x0010
        /*0054*/ 	.byte	0x00, 0xf5, 0x21, 0x00


	//----- nvinfo : EIATTR_KPARAM_INFO
	.align		4
.L_263:
        /*0058*/ 	.byte	0x04, 0x17
        /*005a*/ 	.short	(.L_265 - .L_264)
.L_264:
        /*005c*/ 	.word	0x00000000
        /*0060*/ 	.short	0x0001
        /*0062*/ 	.short	0x0008
        /*0064*/ 	.byte	0x00, 0xf5, 0x21, 0x00


	//----- nvinfo : EIATTR_KPARAM_INFO
	.align		4
.L_265:
        /*0068*/ 	.byte	0x04, 0x17
        /*006a*/ 	.short	(.L_267 - .L_266)
.L_266:
        /*006c*/ 	.word	0x00000000
        /*0070*/ 	.short	0x0000
        /*0072*/ 	.short	0x0000
        /*0074*/ 	.byte	0x00, 0xf5, 0x21, 0x00


	//----- nvinfo : EIATTR_SPARSE_MMA_MASK
	.align		4
.L_267:
        /*0078*/ 	.byte	0x03, 0x50
        /*007a*/ 	.short	0x0000


	//----- nvinfo : EIATTR_MAXREG_COUNT
	.align		4
        /*007c*/ 	.byte	0x03, 0x1b
        /*007e*/ 	.short	0x00ff


	//----- nvinfo : EIATTR_NUM_BARRIERS
	.align		4
        /*0080*/ 	.byte	0x02, 0x4c
        /*0082*/ 	.byte	0x01
	.zero		1


	//----- nvinfo : EIATTR_MERCURY_ISA_VERSION
	.align		4
        /*0084*/ 	.byte	0x03, 0x5f
        /*0086*/ 	.short	0x0101


	//----- nvinfo : EIATTR_COOP_GROUP_MASK_REGIDS
	.align		4
        /*0088*/ 	.byte	0x04, 0x29
        /*008a*/ 	.short	(.L_269 - .L_268)


	//   ....[0]....
.L_268:
        /*008c*/ 	.word	0xffffffff


	//   ....[1]....
        /*0090*/ 	.word	0xffffffff


	//   ....[2]....
        /*0094*/ 	.word	0xffffffff


	//   ....[3]....
        /*0098*/ 	.word	0xffffffff


	//   ....[4]....
        /*009c*/ 	.word	0xffffffff


	//   ....[5]....
        /*00a0*/ 	.word	0xffffffff


	//   ....[6]....
        /*00a4*/ 	.word	0xffffffff


	//   ....[7]....
        /*00a8*/ 	.word	0xffffffff


	//   ....[8]....
        /*00ac*/ 	.word	0xffffffff


	//   ....[9]....
        /*00b0*/ 	.word	0xffffffff


	//----- nvinfo : EIATTR_COOP_GROUP_INSTR_OFFSETS
	.align		4
.L_269:
        /*00b4*/ 	.byte	0x04, 0x28
        /*00b6*/ 	.short	(.L_271 - .L_270)


	//   ....[0]....
.L_270:
        /*00b8*/ 	.word	0x00000640


	//   ....[1]....
        /*00bc*/ 	.word	0x000006a0


	//   ....[2]....
        /*00c0*/ 	.word	0x000006f0


	//   ....[3]....
        /*00c4*/ 	.word	0x00000740


	//   ....[4]....
        /*00c8*/ 	.word	0x00000780


	//   ....[5]....
        /*00cc*/ 	.word	0x00000810


	//   ....[6]....
        /*00d0*/ 	.word	0x00000840


	//   ....[7]....
        /*00d4*/ 	.word	0x00000860


	//   ....[8]....
        /*00d8*/ 	.word	0x00000880


	//   ....[9]....
        /*00dc*/ 	.word	0x000008a0


	//----- nvinfo : EIATTR_VRC_CTA_INIT_COUNT
	.align		4
.L_271:
        /*00e0*/ 	.byte	0x02, 0x4a
	.zero		1
	.zero		1


	//----- nvinfo : EIATTR_EXIT_INSTR_OFFSETS
	.align		4
        /*00e4*/ 	.byte	0x04, 0x1c
        /*00e6*/ 	.short	(.L_273 - .L_272)


	//   ....[0]....
.L_272:
        /*00e8*/ 	.word	0x00000800


	//   ....[1]....
        /*00ec*/ 	.word	0x000008b0


	//   ....[2]....
        /*00f0*/ 	.word	0x000009a0


	//   ....[3]....
        /*00f4*/ 	.word	0x00000a10


	//----- nvinfo : EIATTR_MAX_THREADS
	.align		4
.L_273:
        /*00f8*/ 	.byte	0x04, 0x05
        /*00fa*/ 	.short	(.L_275 - .L_274)
.L_274:
        /*00fc*/ 	.word	0x00000080
        /*0100*/ 	.word	0x00000001
        /*0104*/ 	.word	0x00000001


	//----- nvinfo : EIATTR_CRS_STACK_SIZE
	.align		4
.L_275:
        /*0108*/ 	.byte	0x04, 0x1e
        /*010a*/ 	.short	(.L_277 - .L_276)
.L_276:
        /*010c*/ 	.word	0x00000000


	//----- nvinfo : EIATTR_CBANK_PARAM_SIZE
	.align		4
.L_277:
        /*0110*/ 	.byte	0x03, 0x19
        /*0112*/ 	.short	0x0029


	//----- nvinfo : EIATTR_PARAM_CBANK
	.align		4
        /*0114*/ 	.byte	0x04, 0x0a
        /*0116*/ 	.short	(.L_279 - .L_278)
	.align		4
.L_278:
        /*0118*/ 	.word	index@(.nv.constant0._ZN2at6native61_GLOBAL__N__a41b8ba8_28_MultiLabelMarginCriterion_cu_26f6785b37multilabel_margin_loss_forward_kernelIN3c104HalfEfEEvPT_PKS5_PKlS6_iib)
        /*011c*/ 	.short	0x0380
        /*011e*/ 	.short	0x0029


	//----- nvinfo : EIATTR_SW_WAR
	.align		4
.L_279:
        /*0120*/ 	.byte	0x04, 0x36
        /*0122*/ 	.short	(.L_281 - .L_280)
.L_280:
        /*0124*/ 	.word	0x00000008
.L_281:


//--------------------- .nv.info._ZN2at6native61_GLOBAL__N__a41b8ba8_28_MultiLabelMarginCriterion_cu_26f6785b37multilabel_margin_loss_forward_kernelIffEEvPT_PKS3_PKlS4_iib --------------------------
	.section	.nv.info._ZN2at6native61_GLOBAL__N__a41b8ba8_28_MultiLabelMarginCriterion_cu_26f6785b37multilabel_margin_loss_forward_kernelIffEEvPT_PKS3_PKlS4_iib,"",@"SHT_CUDA_INFO"
	.sectionflags	@""
	.align	4


	//----- nvinfo : EIATTR_CUDA_API_VERSION
	.align		4
        /*0000*/ 	.byte	0x04, 0x37
        /*0002*/ 	.short	(.L_283 - .L_282)
.L_282:
        /*0004*/ 	.word	0x00000082


	//----- nvinfo : EIATTR_KPARAM_INFO
	.align		4
.L_283:
        /*0008*/ 	.byte	0x04, 0x17
        /*000a*/ 	.short	(.L_285 - .L_284)
.L_284:
        /*000c*/ 	.word	0x00000000
        /*0010*/ 	.short	0x0006
        /*0012*/ 	.short	0x0028
        /*0014*/ 	.byte	0x00, 0xf0, 0x05, 0x00


	//----- nvinfo : EIATTR_KPARAM_INFO
	.align		4
.L_285:
        /*0018*/ 	.byte	0x04, 0x17
        /*001a*/ 	.short	(.L_287 - .L_286)
.L_286:
        /*001c*/ 	.word	0x00000000
        /*0020*/ 	.short	0x0005
        /*0022*/ 	.short	0x0024
        /*0024*/ 	.byte	0x00, 0xf0, 0x11, 0x00


	//----- nvinfo : EIATTR_KPARAM_INFO
	.align		4
.L_287:
        /*0028*/ 	.byte	0x04, 0x17
        /*002a*/ 	.short	(.L_289 - .L_288)
.L_288:
        /*002c*/ 	.word	0x00000000
        /*0030*/ 	.short	0x0004
        /*0032*/ 	.short	0x0020
        /*0034*/ 	.byte	0x00, 0xf0, 0x11, 0x00


	//----- nvinfo : EIATTR_KPARAM_INFO
	.align		4
.L_289:
        /*0038*/ 	.byte	0x04, 0x17
        /*003a*/ 	.short	(.L_291 - .L_290)
.L_290:
        /*003c*/ 	.word	0x00000000
        /*0040*/ 	.short	0x0003
        /*0042*/ 	.short	0x0018
        /*0044*/ 	.byte	0x00, 0xf5, 0x21, 0x00


	//----- nvinfo : EIATTR_KPARAM_INFO
	.align		4
.L_291:
        /*0048*/ 	.byte	0x04, 0x17
        /*004a*/ 	.short	(.L_293 - .L_292)
.L_292:
        /*004c*/ 	.word	0x00000000
        /*0050*/ 	.short	0x0002
        /*0052*/ 	.short	0x0010
        /*0054*/ 	.byte	0x00, 0xf5, 0x21, 0x00


	//----- nvinfo : EIATTR_KPARAM_INFO
	.align		4
.L_293:
        /*0058*/ 	.byte	0x04, 0x17
        /*005a*/ 	.short	(.L_295 - .L_294)
.L_294:
        /*005c*/ 	.word	0x00000000
        /*0060*/ 	.short	0x0001
        /*0062*/ 	.short	0x0008
        /*0064*/ 	.byte	0x00, 0xf5, 0x21, 0x00


	//----- nvinfo : EIATTR_KPARAM_INFO
	.align		4
.L_295:
        /*0068*/ 	.byte	0x04, 0x17
        /*006a*/ 	.short	(.L_297 - .L_296)
.L_296:
        /*006c*/ 	.word	0x00000000
        /*0070*/ 	.short	0x0000
        /*0072*/ 	.short	0x0000
        /*0074*/ 	.byte	0x00, 0xf5, 0x21, 0x00


	//----- nvinfo : EIATTR_SPARSE_MMA_MASK
	.align		4
.L_297:
        /*0078*/ 	.byte	0x03, 0x50
        /*007a*/ 	.short	0x0000


	//----- nvinfo : EIATTR_MAXREG_COUNT
	.align		4
        /*007c*/ 	.byte	0x03, 0x1b
        /*007e*/ 	.short	0x00ff


	//----- nvinfo : EIATTR_NUM_BARRIERS
	.align		4
        /*0080*/ 	.byte	0x02, 0x4c
        /*0082*/ 	.byte	0x01
	.zero		1


	//----- nvinfo : EIATTR_MERCURY_ISA_VERSION
	.align		4
        /*0084*/ 	.byte	0x03, 0x5f
        /*0086*/ 	.short	0x0101


	//----- nvinfo : EIATTR_COOP_GROUP_MASK_REGIDS
	.align		4
        /*0088*/ 	.byte	0x04, 0x29
        /*008a*/ 	.short	(.L_299 - .L_298)


	//   ....[0]....
.L_298:
        /*008c*/ 	.word	0xffffffff


	//   ....[1]....
        /*0090*/ 	.word	0xffffffff


	//   ....[2]....
        /*0094*/ 	.word	0xffffffff


	//   ....[3]....
        /*0098*/ 	.word	0xffffffff


	//   ....[4]....
        /*009c*/ 	.word	0xffffffff


	//   ....[5]....
        /*00a0*/ 	.word	0xffffffff


	//   ....[6]....
        /*00a4*/ 	.word	0xffffffff


	//   ....[7]....
        /*00a8*/ 	.word	0xffffffff


	//   ....[8]....
        /*00ac*/ 	.word	0xffffffff


	//   ....[9]....
        /*00b0*/ 	.word	0xffffffff


	//----- nvinfo : EIATTR_COOP_GROUP_INSTR_OFFSETS
	.align		4
.L_299:
        /*00b4*/ 	.byte	0x04, 0x28
        /*00b6*/ 	.short	(.L_301 - .L_300)


	//   ....[0]....
.L_300:
        /*00b8*/ 	.word	0x000005e0


	//   ....[1]....
        /*00bc*/ 	.word	0x00000640


	//   ....[2]....
        /*00c0*/ 	.word	0x00000690


	//   ....[3]....
        /*00c4*/ 	.word	0x000006e0


	//   ....[4]....
        /*00c8*/ 	.word	0x00000720


	//   ....[5]....
        /*00cc*/ 	.word	0x000007b0


	//   ....[6]....
        /*00d0*/ 	.word	0x000007e0


	//   ....[7]....
        /*00d4*/ 	.word	0x00000800


	//   ....[8]....
        /*00d8*/ 	.word	0x00000820


	//   ....[9]....
        /*00dc*/ 	.word	0x00000840


	//----- nvinfo : EIATTR_VRC_CTA_INIT_COUNT
	.align		4
.L_301:
        /*00e0*/ 	.byte	0x02, 0x4a
	.zero		1
	.zero		1


	//----- nvinfo : EIATTR_EXIT_INSTR_OFFSETS
	.align		4
        /*00e4*/ 	.byte	0x04, 0x1c
        /*00e6*/ 	.short	(.L_303 - .L_302)


	//   ....[0]....
.L_302:
        /*00e8*/ 	.word	0x000007a0


	//   ....[1]....
        /*00ec*/ 	.word	0x00000850


	//   ....[2]....
        /*00f0*/ 	.word	0x00000930


	//   ....[3]....
        /*00f4*/ 	.word	0x00000990


	//----- nvinfo : EIATTR_MAX_THREADS
	.align		4
.L_303:
        /*00f8*/ 	.byte	0x04, 0x05
        /*00fa*/ 	.short	(.L_305 - .L_304)
.L_304:
        /*00fc*/ 	.word	0x00000080
        /*0100*/ 	.word	0x00000001
        /*0104*/ 	.word	0x00000001


	//----- nvinfo : EIATTR_CRS_STACK_SIZE
	.align		4
.L_305:
        /*0108*/ 	.byte	0x04, 0x1e
        /*010a*/ 	.short	(.L_307 - .L_306)
.L_306:
        /*010c*/ 	.word	0x00000000


	//----- nvinfo : EIATTR_CBANK_PARAM_SIZE
	.align		4
.L_307:
        /*0110*/ 	.byte	0x03, 0x19
        /*0112*/ 	.short	0x0029


	//----- nvinfo : EIATTR_PARAM_CBANK
	.align		4
        /*0114*/ 	.byte	0x04, 0x0a
        /*0116*/ 	.short	(.L_309 - .L_308)
	.align		4
.L_308:
        /*0118*/ 	.word	index@(.nv.constant0._ZN2at6native61_GLOBAL__N__a41b8ba8_28_MultiLabelMarginCriterion_cu_26f6785b37multilabel_margin_loss_forward_kernelIffEEvPT_PKS3_PKlS4_iib)
        /*011c*/ 	.short	0x0380
        /*011e*/ 	.short	0x0029


	//----- nvinfo : EIATTR_SW_WAR
	.align		4
.L_309:
        /*0120*/ 	.byte	0x04, 0x36
        /*0122*/ 	.short	(.L_311 - .L_310)
.L_310:
        /*0124*/ 	.word	0x00000008
.L_311:


//--------------------- .nv.info._ZN2at6native61_GLOBAL__N__a41b8ba8_28_MultiLabelMarginCriterion_cu_26f6785b37multilabel_margin_loss_forward_kernelIddEEvPT_PKS3_PKlS4_iib --------------------------
	.section	.nv.info._ZN2at6native61_GLOBAL__N__a41b8ba8_28_MultiLabelMarginCriterion_cu_26f6785b37multilabel_margin_loss_forward_kernelIddEEvPT_PKS3_PKlS4_iib,"",@"SHT_CUDA_INFO"
	.sectionflags	@""
	.align	4


	//----- nvinfo : EIATTR_CUDA_API_VERSION
	.align		4
        /*0000*/ 	.byte	0x04, 0x37
        /*0002*/ 	.short	(.L_313 - .L_312)
.L_312:
        /*0004*/ 	.word	0x00000082


	//----- nvinfo : EIATTR_KPARAM_INFO
	.align		4
.L_313:
        /*0008*/ 	.byte	0x04, 0x17
        /*000a*/ 	.short	(.L_315 - .L_314)
.L_314:
        /*000c*/ 	.word	0x00000000
        /*0010*/ 	.short	0x0006
        /*0012*/ 	.short	0x0028
        /*0014*/ 	.byte	0x00, 0xf0, 0x05, 0x00


	//----- nvinfo : EIATTR_KPARAM_INFO
	.align		4
.L_315:
        /*0018*/ 	.byte	0x04, 0x17
        /*001a*/ 	.short	(.L_317 - .L_316)
.L_316:
        /*001c*/ 	.word	0x00000000
        /*0020*/ 	.short	0x0005
        /*0022*/ 	.short	0x0024
        /*0024*/ 	.byte	0x00, 0xf0, 0x11, 0x00


	//----- nvinfo : EIATTR_KPARAM_INFO
	.align		4
.L_317:
        /*0028*/ 	.byte	0x04, 0x17
        /*002a*/ 	.short	(.L_319 - .L_318)
.L_318:
        /*002c*/ 	.word	0x00000000
        /*0030*/ 	.short	0x0004
        /*0032*/ 	.short	0x0020
        /*0034*/ 	.byte	0x00, 0xf0, 0x11, 0x00


	//----- nvinfo : EIATTR_KPARAM_INFO
	.align		4
.L_319:
        /*0038*/ 	.byte	0x04, 0x17
        /*003a*/ 	.short	(.L_321 - .L_320)
.L_320:
        /*003c*/ 	.word	0x00000000
        /*0040*/ 	.short	0x0003
        /*0042*/ 	.short	0x0018
        /*0044*/ 	.byte	0x00, 0xf5, 0x21, 0x00


	//----- nvinfo : EIATTR_KPARAM_INFO
	.align		4
.L_321:
        /*0048*/ 	.byte	0x04, 0x17
        /*004a*/ 	.short	(.L_323 - .L_322)
.L_322:
        /*004c*/ 	.word	0x00000000
        /*0050*/ 	.short	0x0002
        /*0052*/ 	.short	0x0010
        /*0054*/ 	.byte	0x00, 0xf5, 0x21, 0x00


	//----- nvinfo : EIATTR_KPARAM_INFO
	.align		4
.L_323:
        /*0058*/ 	.byte	0x04, 0x17
        /*005a*/ 	.short	(.L_325 - .L_324)
.L_324:
        /*005c*/ 	.word	0x00000000
        /*0060*/ 	.short	0x0001
        /*0062*/ 	.short	0x0008
        /*0064*/ 	.byte	0x00, 0xf5, 0x21, 0x00


	//----- nvinfo : EIATTR_KPARAM_INFO
	.align		4
.L_325:
        /*0068*/ 	.byte	0x04, 0x17
        /*006a*/ 	.short	(.L_327 - .L_326)
.L_326:
        /*006c*/ 	.word	0x00000000
        /*0070*/ 	.short	0x0000
        /*0072*/ 	.short	0x0000
        /*0074*/ 	.byte	0x00, 0xf5, 0x21, 0x00


	//----- nvinfo : EIATTR_SPARSE_MMA_MASK
	.align		4
.L_327:
        /*0078*/ 	.byte	0x03, 0x50
        /*007a*/ 	.short	0x0000


	//----- nvinfo : EIATTR_MAXREG_COUNT
	.align		4
        /*007c*/ 	.byte	0x03, 0x1b
        /*007e*/ 	.short	0x00ff


	//----- nvinfo : EIATTR_NUM_BARRIERS
	.align		4
        /*0080*/ 	.byte	0x02, 0x4c
        /*0082*/ 	.byte	0x01
	.zero		1


	//----- nvinfo : EIATTR_MERCURY_ISA_VERSION
	.align		4
        /*0084*/ 	.byte	0x03, 0x5f
        /*0086*/ 	.short	0x0101


	//----- nvinfo : EIATTR_COOP_GROUP_MASK_REGIDS
	.align		4
        /*0088*/ 	.byte	0x04, 0x29
        /*008a*/ 	.short	(.L_329 - .L_328)


	//   ....[0]....
.L_328:
        /*008c*/ 	.word	0xffffffff


	//   ....[1]....
        /*0090*/ 	.word	0xffffffff


	//   ....[2]....
        /*0094*/ 	.word	0xffffffff


	//   ....[3]....
        /*0098*/ 	.word	0xffffffff


	//   ....[4]....
        /*009c*/ 	.word	0xffffffff


	//   ....[5]....
        /*00a0*/ 	.word	0xffffffff


	//   ....[6]....
        /*00a4*/ 	.word	0xffffffff


	//   ....[7]....
        /*00a8*/ 	.word	0xffffffff


	//   ....[8]....
        /*00ac*/ 	.word	0xffffffff


	//   ....[9]....
        /*00b0*/ 	.word	0xffffffff


	//   ....[10]....
        /*00b4*/ 	.word	0xffffffff


	//   ....[11]....
        /*00b8*/ 	.word	0xffffffff


	//   ....[12]....
        /*00bc*/ 	.word	0xffffffff


	//   ....[13]....
        /*00c0*/ 	.word	0xffffffff


	//   ....[14]....
        /*00c4*/ 	.word	0xffffffff


	//   ....[15]....
        /*00c8*/ 	.word	0xffffffff


	//   ....[16]....
        /*00cc*/ 	.word	0xffffffff


	//   ....[17]....
        /*00d0*/ 	.word	0xffffffff


	//   ....[18]....
        /*00d4*/ 	.word	0xffffffff


	//   ....[19]....
        /*00d8*/ 	.word	0xffffffff


	//----- nvinfo : EIATTR_COOP_GROUP_INSTR_OFFSETS
	.align		4
.L_329:
        /*00dc*/ 	.byte	0x04, 0x28
        /*00de*/ 	.short	(.L_331 - .L_330)


	//   ....[0]....
.L_330:
        /*00e0*/ 	.word	0x00000620


	//   ....[1]....
        /*00e4*/ 	.word	0x00000640


	//   ....[2]....
        /*00e8*/ 	.word	0x000006a0


	//   ....[3]....
        /*00ec*/ 	.word	0x000006b0


	//   ....[4]....
        /*00f0*/ 	.word	0x000006f0


	//   ....[5]....
        /*00f4*/ 	.word	0x00000700


	//   ....[6]....
        /*00f8*/ 	.word	0x00000740


	//   ....[7]....
        /*00fc*/ 	.word	0x00000750


	//   ....[8]....
        /*0100*/ 	.word	0x000007a0


	//   ....[9]....
        /*0104*/ 	.word	0x000007c0


	//   ....[10]....
        /*0108*/ 	.word	0x00000840


	//   ....[11]....
        /*010c*/ 	.word	0x00000860


	//   ....[12]....
        /*0110*/ 	.word	0x00000880


	//   ....[13]....
        /*0114*/ 	.word	0x00000890


	//   ....[14]....
        /*0118*/ 	.word	0x000008b0


	//   ....[15]....
        /*011c*/ 	.word	0x000008c0


	//   ....[16]....
        /*0120*/ 	.word	0x000008e0


	//   ....[17]....
        /*0124*/ 	.word	0x000008f0


	//   ....[18]....
        /*0128*/ 	.word	0x00000910


	//   ....[19]....
        /*012c*/ 	.word	0x00000920


	//----- nvinfo : EIATTR_VRC_CTA_INIT_COUNT
	.align		4
.L_331:
        /*0130*/ 	.byte	0x02, 0x4a
	.zero		1
	.zero		1


	//----- nvinfo : EIATTR_EXIT_INSTR_OFFSETS
	.align		4
        /*0134*/ 	.byte	0x04, 0x1c
        /*0136*/ 	.short	(.L_333 - .L_332)


	//   ....[0]....
.L_332:
        /*0138*/ 	.word	0x00000830


	//   ....[1]....
        /*013c*/ 	.word	0x00000930


	//   ....[2]....
        /*0140*/ 	.word	0x00000ca0


	//   ....[3]....
        /*0144*/ 	.word	0x00000e50


	//----- nvinfo : EIATTR_MAX_THREADS
	.align		4
.L_333:
        /*0148*/ 	.byte	0x04, 0x05
        /*014a*/ 	.short	(.L_335 - .L_334)
.L_334:
        /*014c*/ 	.word	0x00000080
        /*0150*/ 	.word	0x00000001
        /*0154*/ 	.word	0x00000001


	//----- nvinfo : EIATTR_CRS_STACK_SIZE
	.align		4
.L_335:
        /*0158*/ 	.byte	0x04, 0x1e
        /*015a*/ 	.short	(.L_337 - .L_336)
.L_336:
        /*015c*/ 	.word	0x00000000


	//----- nvinfo : EIATTR_CBANK_PARAM_SIZE
	.align		4
.L_337:
        /*0160*/ 	.byte	0x03, 0x19
        /*0162*/ 	.short	0x0029


	//----- nvinfo : EIATTR_PARAM_CBANK
	.align		4
        /*0164*/ 	.byte	0x04, 0x0a
        /*0166*/ 	.short	(.L_339 - .L_338)
	.align		4
.L_338:
        /*0168*/ 	.word	index@(.nv.constant0._ZN2at6native61_GLOBAL__N__a41b8ba8_28_MultiLabelMarginCriterion_cu_26f6785b37multilabel_margin_loss_forward_kernelIddEEvPT_PKS3_PKlS4_iib)
        /*016c*/ 	.short	0x0380
        /*016e*/ 	.short	0x0029


	//----- nvinfo : EIATTR_SW_WAR
	.align		4
.L_339:
        /*0170*/ 	.byte	0x04, 0x36
        /*0172*/ 	.short	(.L_341 - .L_340)
.L_340:
        /*0174*/ 	.word	0x00000008
.L_341:


//--------------------- .nv.callgraph             --------------------------
	.section	.nv.callgraph,"",@"SHT_CUDA_CALLGRAPH"
	.align	4
	.sectionentsize	8
	.align		4
        /*0000*/ 	.word	0x00000000
	.align		4
        /*0004*/ 	.word	0xffffffff
	.align		4
        /*0008*/ 	.word	0x00000000
	.align		4
        /*000c*/ 	.word	0xfffffffe
	.align		4
        /*0010*/ 	.word	0x00000000
	.align		4
        /*0014*/ 	.word	0xfffffffd
	.align		4
        /*0018*/ 	.word	0x00000000
	.align		4
        /*001c*/ 	.word	0xfffffffc


//--------------------- .nv.constant4             --------------------------
	.section	.nv.constant4,"a",@progbits
	.align	8
	.align		8
.nv.constant4:
        /*0000*/ 	.dword	_ZN59_INTERNAL_a41b8ba8_28_MultiLabelMarginCriterion_cu_26f6785b4cuda3std3__45__cpo5beginE
	.align		8
        /*0008*/ 	.dword	_ZN59_INTERNAL_a41b8ba8_28_MultiLabelMarginCriterion_cu_26f6785b4cuda3std3__45__cpo3endE
	.align		8
        /*0010*/ 	.dword	_ZN59_INTERNAL_a41b8ba8_28_MultiLabelMarginCriterion_cu_26f6785b4cuda3std3__45__cpo6cbeginE
	.align		8
        /*0018*/ 	.dword	_ZN59_INTERNAL_a41b8ba8_28_MultiLabelMarginCriterion_cu_26f6785b4cuda3std3__45__cpo4cendE
	.align		8
        /*0020*/ 	.dword	_ZN59_INTERNAL_a41b8ba8_28_MultiLabelMarginCriterion_cu_26f6785b4cuda3std3__45__cpo6rbeginE
	.align		8
        /*0028*/ 	.dword	_ZN59_INTERNAL_a41b8ba8_28_MultiLabelMarginCriterion_cu_26f6785b4cuda3std3__45__cpo4rendE
	.align		8
        /*0030*/ 	.dword	_ZN59_INTERNAL_a41b8ba8_28_MultiLabelMarginCriterion_cu_26f6785b4cuda3std3__45__cpo7crbeginE
	.align		8
        /*0038*/ 	.dword	_ZN59_INTERNAL_a41b8ba8_28_MultiLabelMarginCriterion_cu_26f6785b4cuda3std3__45__cpo5crendE
	.align		8
        /*0040*/ 	.dword	_ZN59_INTERNAL_a41b8ba8_28_MultiLabelMarginCriterion_cu_26f6785b4cuda3std3__461_GLOBAL__N__a41b8ba8_28_MultiLabelMarginCriterion_cu_26f6785b6ignoreE
	.align		8
        /*0048*/ 	.dword	_ZN59_INTERNAL_a41b8ba8_28_MultiLabelMarginCriterion_cu_26f6785b4cuda3std3__419piecewise_constructE
	.align		8
        /*0050*/ 	.dword	_ZN59_INTERNAL_a41b8ba8_28_MultiLabelMarginCriterion_cu_26f6785b4cuda3std3__48in_placeE
	.align		8
        /*0058*/ 	.dword	_ZN59_INTERNAL_a41b8ba8_28_MultiLabelMarginCriterion_cu_26f6785b4cuda3std3__420unreachable_sentinelE
	.align		8
        /*0060*/ 	.dword	_ZN59_INTERNAL_a41b8ba8_28_MultiLabelMarginCriterion_cu_26f6785b4cuda3std6ranges3__45__cpo4swapE
	.align		8
        /*0068*/ 	.dword	_ZN59_INTERNAL_a41b8ba8_28_MultiLabelMarginCriterion_cu_26f6785b4cuda3std6ranges3__45__cpo9iter_moveE
	.align		8
        /*0070*/ 	.dword	_ZN59_INTERNAL_a41b8ba8_28_MultiLabelMarginCriterion_cu_26f6785b4cuda3std6ranges3__45__cpo5beginE
	.align		8
        /*0078*/ 	.dword	_ZN59_INTERNAL_a41b8ba8_28_MultiLabelMarginCriterion_cu_26f6785b4cuda3std6ranges3__45__cpo3endE
	.align		8
        /*0080*/ 	.dword	_ZN59_INTERNAL_a41b8ba8_28_MultiLabelMarginCriterion_cu_26f6785b4cuda3std6ranges3__45__cpo6cbeginE
	.align		8
        /*0088*/ 	.dword	_ZN59_INTERNAL_a41b8ba8_28_MultiLabelMarginCriterion_cu_26f6785b4cuda3std6ranges3__45__cpo4cendE
	.align		8
        /*0090*/ 	.dword	_ZN59_INTERNAL_a41b8ba8_28_MultiLabelMarginCriterion_cu_26f6785b4cuda3std6ranges3__45__cpo7advanceE
	.align		8
        /*0098*/ 	.dword	_ZN59_INTERNAL_a41b8ba8_28_MultiLabelMarginCriterion_cu_26f6785b4cuda3std6ranges3__45__cpo9iter_swapE
	.align		8
        /*00a0*/ 	.dword	_ZN59_INTERNAL_a41b8ba8_28_MultiLabelMarginCriterion_cu_26f6785b4cuda3std6ranges3__45__cpo4nextE
	.align		8
        /*00a8*/ 	.dword	_ZN59_INTERNAL_a41b8ba8_28_MultiLabelMarginCriterion_cu_26f6785b4cuda3std6ranges3__45__cpo4prevE
	.align		8
        /*00b0*/ 	.dword	_ZN59_INTERNAL_a41b8ba8_28_MultiLabelMarginCriterion_cu_26f6785b4cuda3std6ranges3__45__cpo4dataE
	.align		8
        /*00b8*/ 	.dword	_ZN59_INTERNAL_a41b8ba8_28_MultiLabelMarginCriterion_cu_26f6785b4cuda3std6ranges3__45__cpo5cdataE
	.align		8
        /*00c0*/ 	.dword	_ZN59_INTERNAL_a41b8ba8_28_MultiLabelMarginCriterion_cu_26f6785b4cuda3std6ranges3__45__cpo4sizeE
	.align		8
        /*00c8*/ 	.dword	_ZN59_INTERNAL_a41b8ba8_28_MultiLabelMarginCriterion_cu_26f6785b4cuda3std6ranges3__45__cpo5ssizeE
	.align		8
        /*00d0*/ 	.dword	_ZN59_INTERNAL_a41b8ba8_28_MultiLabelMarginCriterion_cu_26f6785b4cuda3std6ranges3__45__cpo8distanceE
	.align		8
        /*00d8*/ 	.dword	_ZN59_INTERNAL_a41b8ba8_28_MultiLabelMarginCriterion_cu_26f6785b6thrust24THRUST_300001_SM_1000_NS6system6detail10sequential3seqE


//--------------------- .text._ZN2at6native61_GLOBAL__N__a41b8ba8_28_MultiLabelMarginCriterion_cu_26f6785b38multilabel_margin_loss_backward_kernelIN3c108BFloat16EfEEvPT_PKS5_S8_PKlS8_iibb --------------------------
	.section	.text._ZN2at6native61_GLOBAL__N__a41b8ba8_28_MultiLabelMarginCriterion_cu_26f6785b38multilabel_margin_loss_backward_kernelIN3c108BFloat16EfEEvPT_PKS5_S8_PKlS8_iibb,"ax",@progbits
	.align	128
.text._ZN2at6native61_GLOBAL__N__a41b8ba8_28_MultiLabelMarginCriterion_cu_26f6785b38multilabel_margin_loss_backward_kernelIN3c108BFloat16EfEEvPT_PKS5_S8_PKlS8_iibb:
        .type           _ZN2at6native61_GLOBAL__N__a41b8ba8_28_MultiLabelMarginCriterion_cu_26f6785b38multilabel_margin_loss_backward_kernelIN3c108BFloat16EfEEvPT_PKS5_S8_PKlS8_iibb,@function
        .size           _ZN2at6native61_GLOBAL__N__a41b8ba8_28_MultiLabelMarginCriterion_cu_26f6785b38multilabel_margin_loss_backward_kernelIN3c108BFloat16EfEEvPT_PKS5_S8_PKlS8_iibb,(.L_x_180 - _ZN2at6native61_GLOBAL__N__a41b8ba8_28_MultiLabelMarginCriterion_cu_26f6785b38multilabel_margin_loss_backward_kernelIN3c108BFloat16EfEEvPT_PKS5_S8_PKlS8_iibb)
        .other          _ZN2at6native61_GLOBAL__N__a41b8ba8_28_MultiLabelMarginCriterion_cu_26f6785b38multilabel_margin_loss_backward_kernelIN3c108BFloat16EfEEvPT_PKS5_S8_PKlS8_iibb,@"STO_CUDA_ENTRY STV_DEFAULT"
_ZN2at6native61_GLOBAL__N__a41b8ba8_28_MultiLabelMarginCriterion_cu_26f6785b38multilabel_margin_loss_backward_kernelIN3c108BFloat16EfEEvPT_PKS5_S8_PKlS8_iibb:
[----:B------:R-:W-:Y:S08]  /*0000*/  LDC R1, c[0x0][0x37c] ;  /* 0x0000df00ff017b82 */ /* 0x000ff00000000800 */
[----:B------:R-:W0:Y:S01]  /*0010*/  LDC.U8 R0, c[0x0][0x3b0] ;  /* 0x0000ec00ff007b82 */ /* 0x000e220000000000 */
[----:B------:R-:W1:Y:S01]  /*0020*/  LDCU.S8 UR4, c[0x0][0x3b1] ;  /* 0x00007620ff0477ac */ /* 0x000e620008000200 */
[----:B------:R-:W2:Y:S06]  /*0030*/  LDCU.64 UR8, c[0x0][0x388] ;  /* 0x00007100ff0877ac */ /* 0x000eac0008000a00 */
[----:B------:R-:W3:Y:S01]  /*0040*/  LDC.64 R2, c[0x0][0x3a8] ;  /* 0x0000ea00ff027b82 */ /* 0x000ee20000000a00 */
[----:B------:R-:W4:Y:S07]  /*0050*/  LDCU.64 UR10, c[0x0][0x358] ;  /* 0x00006b00ff0a77ac */ /* 0x000f2e0008000a00 */
[----:B------:R-:W5:Y:S01]  /*0060*/  S2UR UR5, SR_CTAID.X ;  /* 0x00000000000579c3 */ /* 0x000f620000002500 */
[----:B-1----:R-:W-:Y:S01]  /*0070*/  ISETP.NE.AND P1, PT, RZ, UR4, PT ;  /* 0x00000004ff007c0c */ /* 0x002fe2000bf25270 */
[----:B------:R-:W-:Y:S01]  /*0080*/  UISETP.NE.AND UP0, UPT, UR4, URZ, UPT ;  /* 0x000000ff0400728c */ /* 0x000fe2000bf05270 */
[----:B0-----:R-:W-:-:S05]  /*0090*/  PRMT R0, R0, 0x8880, RZ ;  /* 0x0000888000007816 */ /* 0x001fca00000000ff */
[----:B------:R-:W0:Y:S01]  /*00a0*/  LDC.64 R12, c[0x0][0x390] ;  /* 0x0000e400ff0c7b82 */ /* 0x000e220000000a00 */
[----:B------:R-:W-:Y:S02]  /*00b0*/  ISETP.NE.AND P0, PT, R0, RZ, PT ;  /* 0x000000ff0000720c */ /* 0x000fe40003f05270 */
[----:B---3--:R-:W-:-:S05]  /*00c0*/  SEL R2, R2, 0x1, P1 ;  /* 0x0000000102027807 */ /* 0x008fca0000800000 */
[----:B------:R-:W1:Y:S01]  /*00d0*/  LDC.64 R14, c[0x0][0x380] ;  /* 0x0000e000ff0e7b82 */ /* 0x000e620000000a00 */
[----:B------:R-:W-:Y:S01]  /*00e0*/  SEL R2, R2, 0x1, P0 ;  /* 0x0000000102027807 */ /* 0x000fe20000000000 */
[----:B-----5:R-:W-:-:S04]  /*00f0*/  USEL UR7, UR5, URZ, !UP0 ;  /* 0x000000ff05077287 */ /* 0x020fc8000c000000 */
[----:B------:R-:W-:Y:S02]  /*0100*/  IMAD R2, R2, R3, RZ ;  /* 0x0000000302027224 */ /* 0x000fe400078e02ff */
[----:B------:R-:W-:Y:S01]  /*0110*/  IMAD R0, R3, UR5, RZ ;  /* 0x0000000503007c24 */ /* 0x000fe2000f8e02ff */
[----:B--2---:R-:W-:Y:S02]  /*0120*/  ULEA UR6, UP0, UR7, UR8, 0x1 ;  /* 0x0000000807067291 */ /* 0x004fe4000f8008ff */
[----:B------:R-:W-:Y:S02]  /*0130*/  I2FP.F32.S32 R2, R2 ;  /* 0x0000000200027245 */ /* 0x000fe40000201400 */
[----:B------:R-:W-:-:S03]  /*0140*/  ULEA.HI.X UR7, UR7, UR9, URZ, 0x1, UP0 ;  /* 0x0000000907077291 */ /* 0x000fc600080f0cff */
[----:B------:R-:W-:-:S04]  /*0150*/  FMUL.FTZ R2, R2, 1 ;  /* 0x3f80000002027820 */ /* 0x000fc80000410000 */
[----:B------:R0:W2:Y:S02]  /*0160*/  F2F.F64.F32 R6, R2 ;  /* 0x0000000200067310 */ /* 0x0000a40000201800 */
[----:B0-----:R-:W-:-:S06]  /*0170*/  IMAD.WIDE R2, R0, 0x2, R12 ;  /* 0x0000000200027825 */ /* 0x001fcc00078e020c */
[----:B--2---:R-:W0:Y:S01]  /*0180*/  MUFU.RCP64H R5, R7 ;  /* 0x0000000700057308 */ /* 0x004e220000001800 */
[----:B------:R-:W-:-:S05]  /*0190*/  VIADD R4, R7, 0x300402 ;  /* 0x0030040207047836 */ /* 0x000fca0000000000 */
[----:B------:R-:W-:Y:S01]  /*01a0*/  FSETP.GEU.AND P0, PT, |R4|, 5.8789094863358348022e-39, PT ;  /* 0x004004020400780b */ /* 0x000fe20003f0e200 */
[----:B0-----:R-:W-:-:S08]  /*01b0*/  DFMA R8, -R6, R4, 1 ;  /* 0x3ff000000608742b */ /* 0x001fd00000000104 */
[----:B------:R-:W-:-:S08]  /*01c0*/  DFMA R8, R8, R8, R8 ;  /* 0x000000080808722b */ /* 0x000fd00000000008 */
[----:B------:R-:W-:Y:S01]  /*01d0*/  DFMA R8, R4, R8, R4 ;  /* 0x000000080408722b */ /* 0x000fe20000000004 */
[----:B-1----:R-:W-:-:S07]  /*01e0*/  IMAD.WIDE R4, R0, 0x2, R14 ;  /* 0x0000000200047825 */ /* 0x002fce00078e020e */
[----:B------:R-:W-:-:S08]  /*01f0*/  DFMA R10, -R6, R8, 1 ;  /* 0x3ff00000060a742b */ /* 0x000fd00000000108 */
[----:B------:R-:W-:Y:S01]  /*0200*/  DFMA R10, R8, R10, R8 ;  /* 0x0000000a080a722b */ /* 0x000fe20000000008 */
[----:B------:R-:W-:Y:S01]  /*0210*/  SHF.R.S32.HI R8, RZ, 0x1f, R0 ;  /* 0x0000001fff087819 */ /* 0x000fe20000011400 */
[----:B----4-:R-:W-:Y:S09]  /*0220*/  @P0 BRA `(.L_x_0) ;  /* 0x0000000000180947 */ /* 0x010ff20003800000 */
[----:B------:R-:W-:Y:S02]  /*0230*/  LOP3.LUT R9, R7, 0x7fffffff, RZ, 0xc0, !PT ;  /* 0x7fffffff07097812 */ /* 0x000fe400078ec0ff */
[----:B------:R-:W-:-:S03]  /*0240*/  MOV R10, 0x270 ;  /* 0x00000270000a7802 */ /* 0x000fc60000000f00 */
[----:B------:R-:W-:-:S07]  /*0250*/  VIADD R14, R9, 0xfff00000 ;  /* 0xfff00000090e7836 */ /* 0x000fce0000000000 */
[----:B------:R-:W-:Y:S05]  /*0260*/  CALL.REL.NOINC `($__internal_0_$__cuda_sm20_dblrcp_rn_slowpath_v3) ;  /* 0x0000000c001c7944 */ /* 0x000fea0003c00000 */
[----:B------:R-:W-:Y:S01]  /*0270*/  IMAD.MOV.U32 R10, RZ, RZ, R12 ;  /* 0x000000ffff0a7224 */ /* 0x000fe200078e000c */
[----:B------:R-:W-:-:S07]  /*0280*/  MOV R11, R13 ;  /* 0x0000000d000b7202 */ /* 0x000fce0000000f00 */
.L_x_0:
[----:B------:R-:W0:Y:S01]  /*0290*/  S2R R9, SR_TID.X ;  /* 0x0000000000097919 */ /* 0x000e220000002100 */
[----:B------:R-:W0:Y:S01]  /*02a0*/  LDCU UR8, c[0x0][0x3ac] ;  /* 0x00007580ff0877ac */ /* 0x000e220008000800 */
[----:B------:R1:W2:Y:S01]  /*02b0*/  F2F.F32.F64 R12, R10 ;  /* 0x0000000a000c7310 */ /* 0x0002a20000301000 */
[----:B------:R-:W-:Y:S01]  /*02c0*/  BSSY.RECONVERGENT B0, `(.L_x_1) ;  /* 0x000000d000007945 */ /* 0x000fe20003800200 */
[----:B------:R-:W-:Y:S01]  /*02d0*/  UMOV UR4, 0xf0000000 ;  /* 0xf000000000047882 */ /* 0x000fe20000000000 */
[----:B------:R-:W-:Y:S02]  /*02e0*/  UMOV UR5, 0x380fffff ;  /* 0x380fffff00057882 */ /* 0x000fe40000000000 */
[----:B------:R-:W-:Y:S01]  /*02f0*/  DSETP.GEU.AND P0, PT, |R10|, UR4, PT ;  /* 0x000000040a007e2a */ /* 0x000fe2000bf0e200 */
[----:B0-----:R-:W-:-:S13]  /*0300*/  ISETP.GE.AND P1, PT, R9, UR8, PT ;  /* 0x0000000809007c0c */ /* 0x001fda000bf26270 */
[----:B-12---:R-:W-:Y:S05]  /*0310*/  @P1 BRA `(.L_x_2) ;  /* 0x00000000001c1947 */ /* 0x006fea0003800000 */
[----:B------:R-:W0:Y:S01]  /*0320*/  LDC R10, c[0x0][0x360] ;  /* 0x0000d800ff0a7b82 */ /* 0x000e220000000800 */
[----:B------:R-:W-:-:S07]  /*0330*/  IMAD.MOV.U32 R11, RZ, RZ, R9 ;  /* 0x000000ffff0b7224 */ /* 0x000fce00078e0009 */
.L_x_3:
[----:B------:R-:W-:-:S04]  /*0340*/  IMAD.WIDE R6, R11, 0x2, R4 ;  /* 0x000000020b067825 */ /* 0x000fc800078e0204 */
[----:B0-----:R-:W-:Y:S01]  /*0350*/  IMAD.IADD R11, R10, 0x1, R11 ;  /* 0x000000010a0b7824 */ /* 0x001fe200078e020b */
[----:B------:R1:W-:Y:S04]  /*0360*/  STG.E.U16 desc[UR10][R6.64], RZ ;  /* 0x000000ff06007986 */ /* 0x0003e8000c10150a */
[----:B------:R-:W-:-:S13]  /*0370*/  ISETP.GE.AND P1, PT, R11, UR8, PT ;  /* 0x000000080b007c0c */ /* 0x000fda000bf26270 */
[----:B-1----:R-:W-:Y:S05]  /*0380*/  @!P1 BRA `(.L_x_3) ;  /* 0xfffffffc00ec9947 */ /* 0x002fea000383ffff */
.L_x_2:
[----:B------:R-:W-:Y:S05]  /*0390*/  BSYNC.RECONVERGENT B0 ;  /* 0x0000000000007941 */ /* 0x000fea0003800200 */
.L_x_1:
[----:B------:R-:W-:Y:S01]  /*03a0*/  BAR.SYNC.DEFER_BLOCKING 0x0 ;  /* 0x0000000000007b1d */ /* 0x000fe20000010000 */
[----:B------:R-:W-:Y:S01]  /*03b0*/  @!P0 FMUL R12, R12, 1.175494350822287508e-38 ;  /* 0x008000000c0c8820 */ /* 0x000fe20000400000 */
[----:B------:R-:W-:-:S04]  /*03c0*/  UISETP.GE.AND UP0, UPT, UR8, 0x1, UPT ;  /* 0x000000010800788c */ /* 0x000fc8000bf06270 */
[----:B------:R0:W1:Y:S05]  /*03d0*/  F2F.BF16.F32 R10, R12 ;  /* 0x0000000c000a7304 */ /* 0x00006a0000202000 */
[----:B------:R-:W-:Y:S05]  /*03e0*/  BRA.U !UP0, `(.L_x_4) ;  /* 0x0000000508e87547 */ /* 0x000fea000b800000 */
[----:B------:R-:W2:Y:S01]  /*03f0*/  S2UR UR5, SR_CgaCtaId ;  /* 0x00000000000579c3 */ /* 0x000ea20000008800 */
[----:B------:R-:W3:Y:S01]  /*0400*/  LDCU UR8, c[0x0][0x360] ;  /* 0x00006c00ff0877ac */ /* 0x000ee20008000800 */
[C---:B0-----:R-:W-:Y:S01]  /*0410*/  SHF.L.U32 R12, R9.reuse, 0x2, RZ ;  /* 0x00000002090c7819 */ /* 0x041fe200000006ff */
[----:B------:R-:W-:Y:S01]  /*0420*/  BSSY B0, `(.L_x_4) ;  /* 0x0000076000007945 */ /* 0x000fe20003800000 */
[----:B------:R-:W-:Y:S01]  /*0430*/  LOP3.LUT R20, R9, 0x1f, RZ, 0xc0, !PT ;  /* 0x0000001f09147812 */ /* 0x000fe200078ec0ff */
[----:B------:R-:W-:Y:S01]  /*0440*/  UMOV UR4, 0x400 ;  /* 0x0000040000047882 */ /* 0x000fe20000000000 */
[----:B------:R-:W-:Y:S01]  /*0450*/  IMAD.MOV.U32 R11, RZ, RZ, RZ ;  /* 0x000000ffff0b7224 */ /* 0x000fe200078e00ff */
[----:B------:R-:W-:Y:S01]  /*0460*/  LOP3.LUT R12, R12, 0x7c, RZ, 0xc0, !PT ;  /* 0x0000007c0c0c7812 */ /* 0x000fe200078ec0ff */
[----:B------:R-:W0:Y:S01]  /*0470*/  LDCU UR16, c[0x0][0x3ac] ;  /* 0x00007580ff1077ac */ /* 0x000e220008000800 */
[----:B------:R-:W4:Y:S01]  /*0480*/  LDCU.64 UR14, c[0x0][0x3a0] ;  /* 0x00007400ff0e77ac */ /* 0x000f220008000a00 */
[----:B--2---:R-:W-:-:S02]  /*0490*/  ULEA UR4, UR5, UR4, 0x18 ;  /* 0x0000000405047291 */ /* 0x004fc4000f8ec0ff */
[----:B---3--:R-:W-:-:S04]  /*04a0*/  USHF.R.U32.HI UR5, URZ, 0x5, UR8 ;  /* 0x00000005ff057899 */ /* 0x008fc80008011608 */
[----:B0---4-:R-:W-:-:S08]  /*04b0*/  LEA.HI R13, R9, UR4, RZ, 0x1d ;  /* 0x00000004090d7c11 */ /* 0x011fd0000f8fe8ff */
.L_x_13:
[----:B0-----:R-:W0:Y:S01]  /*04c0*/  LDCU.64 UR12, c[0x0][0x398] ;  /* 0x00007300ff0c77ac */ /* 0x001e220008000a00 */
[----:B---3--:R-:W-:-:S05]  /*04d0*/  IADD3 R7, P0, PT, R0, R11, RZ ;  /* 0x0000000b00077210 */ /* 0x008fca0007f1e0ff */
[----:B--2---:R-:W-:Y:S01]  /*04e0*/  IMAD.X R14, RZ, RZ, R8, P0 ;  /* 0x000000ffff0e7224 */ /* 0x004fe200000e0608 */
[----:B0-----:R-:W-:-:S04]  /*04f0*/  LEA R6, P0, R7, UR12, 0x3 ;  /* 0x0000000c07067c11 */ /* 0x001fc8000f8018ff */
[----:B------:R-:W-:-:S05]  /*0500*/  LEA.HI.X R7, R7, UR13, R14, 0x3, P0 ;  /* 0x0000000d07077c11 */ /* 0x000fca00080f1c0e */
[----:B------:R-:W2:Y:S02]  /*0510*/  LDG.E R15, desc[UR10][R6.64] ;  /* 0x0000000a060f7981 */ /* 0x000ea4000c1e1900 */
[----:B--2---:R-:W-:-:S13]  /*0520*/  LOP3.LUT P0, RZ, R15, 0x80000000, RZ, 0xc0, !PT ;  /* 0x800000000fff7812 */ /* 0x004fda000780c0ff */
[----:B------:R-:W-:Y:S05]  /*0530*/  @P0 BRA `(.L_x_5) ;  /* 0x0000000400900947 */ /* 0x000fea0003800000 */
[----:B------:R-:W0:Y:S01]  /*0540*/  LDCU UR9, c[0x0][0x3ac] ;  /* 0x00007580ff0977ac */ /* 0x000e220008000800 */
[C---:B------:R-:W-:Y:S02]  /*0550*/  SHF.L.U32 R7, R15.reuse, 0x1, RZ ;  /* 0x000000010f077819 */ /* 0x040fe400000006ff */
[----:B------:R-:W-:Y:S02]  /*0560*/  LOP3.LUT R15, R15, 0x7fffffff, RZ, 0xc0, !PT ;  /* 0x7fffffff0f0f7812 */ /* 0x000fe400078ec0ff */
[----:B------:R-:W-:Y:S02]  /*0570*/  LOP3.LUT R7, R7, 0xfffffffe, RZ, 0xc0, !PT ;  /* 0xfffffffe07077812 */ /* 0x000fe400078ec0ff */
[----:B------:R-:W-:Y:S02]  /*0580*/  MOV R14, RZ ;  /* 0x000000ff000e7202 */ /* 0x000fe40000000f00 */
[----:B------:R-:W-:-:S05]  /*0590*/  IADD3 R6, P1, PT, R2, R7, RZ ;  /* 0x0000000702067210 */ /* 0x000fca0007f3e0ff */
[----:B------:R-:W-:Y:S02]  /*05a0*/  IMAD.X R7, RZ, RZ, R3, P1 ;  /* 0x000000ffff077224 */ /* 0x000fe400008e0603 */
[----:B0-----:R-:W-:-:S05]  /*05b0*/  IMAD.U32 R18, RZ, RZ, UR9 ;  /* 0x00000009ff127e24 */ /* 0x001fca000f8e00ff */
[----:B------:R-:W-:-:S13]  /*05c0*/  ISETP.GE.AND P0, PT, R9, R18, PT ;  /* 0x000000120900720c */ /* 0x000fda0003f06270 */
[----:B------:R-:W-:Y:S05]  /*05d0*/  @P0 BRA `(.L_x_6) ;  /* 0x0000000000a40947 */ /* 0x000fea0003800000 */
[----:B------:R-:W2:Y:S01]  /*05e0*/  LDG.E.U16 R6, desc[UR10][R6.64] ;  /* 0x0000000a06067981 */ /* 0x000ea2000c1e1500 */
[----:B------:R-:W-:Y:S01]  /*05f0*/  MOV R17, R9 ;  /* 0x0000000900117202 */ /* 0x000fe20000000f00 */
[----:B--2---:R-:W-:-:S04]  /*0600*/  IMAD.U32 R14, R6, 0x10000, RZ ;  /* 0x00010000060e7824 */ /* 0x004fc800078e00ff */
[----:B------:R-:W-:Y:S01]  /*0610*/  FADD.FTZ R18, -R14, 1 ;  /* 0x3f8000000e127421 */ /* 0x000fe20000010100 */
[----:B------:R-:W-:-:S03]  /*0620*/  IMAD.MOV.U32 R14, RZ, RZ, RZ ;  /* 0x000000ffff0e7224 */ /* 0x000fc600078e00ff */
[----:B------:R-:W0:Y:S02]  /*0630*/  F2F.BF16.F32 R16, R18 ;  /* 0x0000001200107304 */ /* 0x000e240000202000 */
[----:B0-----:R-:W-:-:S07]  /*0640*/  IMAD.U32 R16, R16, 0x10000, RZ ;  /* 0x0001000010107824 */ /* 0x001fce00078e00ff */
.L_x_9:
[----:B------:R-:W-:Y:S02]  /*0650*/  SHF.R.S32.HI R19, RZ, 0x1f, R17 ;  /* 0x0000001fff137819 */ /* 0x000fe40000011411 */
[----:B0-----:R-:W-:-:S05]  /*0660*/  IADD3 R7, P0, PT, R0, R17, RZ ;  /* 0x0000001100077210 */ /* 0x001fca0007f1e0ff */
[----:B------:R-:W-:Y:S01]  /*0670*/  IMAD.X R18, R8, 0x1, R19, P0 ;  /* 0x0000000108127824 */ /* 0x000fe200000e0613 */
[----:B------:R-:W-:-:S04]  /*0680*/  LEA R6, P0, R7, UR14, 0x1 ;  /* 0x0000000e07067c11 */ /* 0x000fc8000f8008ff */
[----:B------:R-:W-:-:S05]  /*0690*/  LEA.HI.X R7, R7, UR15, R18, 0x1, P0 ;  /* 0x0000000f07077c11 */ /* 0x000fca00080f0c12 */
[----:B------:R-:W2:Y:S01]  /*06a0*/  LDG.E.U16 R6, desc[UR10][R6.64] ;  /* 0x0000000a06067981 */ /* 0x000ea2000c1e1500 */
[----:B------:R-:W-:Y:S01]  /*06b0*/  BSSY.RECONVERGENT B1, `(.L_x_7) ;  /* 0x0000018000017945 */ /* 0x000fe20003800200 */
[----:B------:R-:W-:Y:S01]  /*06c0*/  IMAD.U32 R18, RZ, RZ, UR16 ;  /* 0x00000010ff127e24 */ /* 0x000fe2000f8e00ff */
[----:B--2---:R-:W-:-:S06]  /*06d0*/  SHF.L.U32 R21, R6, 0x10, RZ ;  /* 0x0000001006157819 */ /* 0x004fcc00000006ff */
[----:B------:R-:W0:Y:S02]  /*06e0*/  F2I.FTZ.TRUNC.NTZ R21, R21 ;  /* 0x0000001500157305 */ /* 0x000e24000021f100 */
[----:B0-----:R-:W-:-:S13]  /*06f0*/  ISETP.NE.AND P0, PT, R21, RZ, PT ;  /* 0x000000ff1500720c */ /* 0x001fda0003f05270 */
[----:B------:R-:W-:Y:S05]  /*0700*/  @P0 BRA `(.L_x_8) ;  /* 0x0000000000480947 */ /* 0x000fea0003800000 */
[----:B------:R-:W-:-:S04]  /*0710*/  LEA R6, P0, R17, R2, 0x1 ;  /* 0x0000000211067211 */ /* 0x000fc800078008ff */
[----:B------:R-:W-:-:S05]  /*0720*/  LEA.HI.X R7, R17, R3, R19, 0x1, P0 ;  /* 0x0000000311077211 */ /* 0x000fca00000f0c13 */
[----:B------:R-:W2:Y:S02]  /*0730*/  LDG.E.U16 R6, desc[UR10][R6.64] ;  /* 0x0000000a06067981 */ /* 0x000ea4000c1e1500 */
[----:B--2---:R-:W-:-:S04]  /*0740*/  IMAD.U32 R21, R6, 0x10000, RZ ;  /* 0x0001000006157824 */ /* 0x004fc800078e00ff */
[----:B------:R-:W-:-:S06]  /*0750*/  FADD.FTZ R21, R16, R21 ;  /* 0x0000001510157221 */ /* 0x000fcc0000010000 */
[----:B------:R-:W0:Y:S02]  /*0760*/  F2F.BF16.F32 R21, R21 ;  /* 0x0000001500157304 */ /* 0x000e240000202000 */
[----:B0-----:R-:W-:-:S04]  /*0770*/  SHF.L.U32 R22, R21, 0x10, RZ ;  /* 0x0000001015167819 */ /* 0x001fc800000006ff */
[----:B------:R-:W-:-:S13]  /*0780*/  FSETP.GT.FTZ.AND P0, PT, R22, RZ, PT ;  /* 0x000000ff1600720b */ /* 0x000fda0003f14000 */
[----:B------:R-:W-:Y:S05]  /*0790*/  @!P0 BRA `(.L_x_8) ;  /* 0x0000000000248947 */ /* 0x000fea0003800000 */
[----:B------:R-:W-:-:S04]  /*07a0*/  LEA R6, P0, R17, R4, 0x1 ;  /* 0x0000000411067211 */ /* 0x000fc800078008ff */
[----:B------:R-:W-:-:S05]  /*07b0*/  LEA.HI.X R7, R17, R5, R19, 0x1, P0 ;  /* 0x0000000511077211 */ /* 0x000fca00000f0c13 */
[----:B------:R-:W2:Y:S01]  /*07c0*/  LDG.E.U16 R21, desc[UR10][R6.64] ;  /* 0x0000000a06157981 */ /* 0x000ea2000c1e1500 */
[----:B-1----:R-:W-:-:S04]  /*07d0*/  IMAD.U32 R19, R10, 0x10000, RZ ;  /* 0x000100000a137824 */ /* 0x002fc800078e00ff */
[----:B------:R-:W-:Y:S01]  /*07e0*/  FADD.FTZ R14, R14, -R19 ;  /* 0x800000130e0e7221 */ /* 0x000fe20000010000 */
[----:B--2---:R-:W-:-:S04]  /*07f0*/  IMAD.U32 R22, R21, 0x10000, RZ ;  /* 0x0001000015167824 */ /* 0x004fc800078e00ff */
[----:B------:R-:W-:-:S05]  /*0800*/  FADD.FTZ R22, R19, R22 ;  /* 0x0000001613167221 */ /* 0x000fca0000010000 */
[----:B------:R-:W-:-:S05]  /*0810*/  F2FP.BF16.F32.PACK_AB R22, RZ, R22 ;  /* 0x00000016ff16723e */ /* 0x000fca00000010ff */
[----:B------:R0:W-:Y:S02]  /*0820*/  STG.E.U16 desc[UR10][R6.64], R22 ;  /* 0x0000001606007986 */ /* 0x0001e4000c10150a */
.L_x_8:
[----:B------:R-:W-:Y:S05]  /*0830*/  BSYNC.RECONVERGENT B1 ;  /* 0x0000000000017941 */ /* 0x000fea0003800200 */
.L_x_7:
[----:B------:R-:W-:-:S04]  /*0840*/  IADD3 R17, PT, PT, R17, UR8, RZ ;  /* 0x0000000811117c10 */ /* 0x000fc8000fffe0ff */
[----:B------:R-:W-:-:S13]  /*0850*/  ISETP.GE.AND P0, PT, R17, R18, PT ;  /* 0x000000121100720c */ /* 0x000fda0003f06270 */
[----:B------:R-:W-:Y:S05]  /*0860*/  @!P0 BRA `(.L_x_9) ;  /* 0xfffffffc00788947 */ /* 0x000fea000383ffff */
.L_x_6:
[----:B------:R-:W-:Y:S05]  /*0870*/  WARPSYNC.ALL ;  /* 0x0000000000007948 */ /* 0x000fea0003800000 */
[----:B0-----:R-:W0:Y:S01]  /*0880*/  SHFL.DOWN PT, R7, R14, 0x10, 0x1f ;  /* 0x0a001f000e077f89 */ /* 0x001e2200000e0000 */
[----:B------:R-:W-:Y:S08]  /*0890*/  BAR.SYNC.DEFER_BLOCKING 0x0 ;  /* 0x0000000000007b1d */ /* 0x000ff00000010000 */
[----:B------:R-:W-:Y:S01]  /*08a0*/  BAR.SYNC.DEFER_BLOCKING 0x0 ;  /* 0x0000000000007b1d */ /* 0x000fe20000010000 */
[----:B0-----:R-:W-:Y:S01]  /*08b0*/  FADD.FTZ R7, R7, R14 ;  /* 0x0000000e07077221 */ /* 0x001fe20000010000 */
[----:B------:R-:W-:Y:S01]  /*08c0*/  ISETP.NE.AND P0, PT, R20, RZ, PT ;  /* 0x000000ff1400720c */ /* 0x000fe20003f05270 */
[----:B------:R-:W-:Y:S01]  /*08d0*/  IMAD.MOV.U32 R14, RZ, RZ, RZ ;  /* 0x000000ffff0e7224 */ /* 0x000fe200078e00ff */
[----:B------:R-:W-:-:S02]  /*08e0*/  ISETP.GE.U32.AND P1, PT, R9, UR5, PT ;  /* 0x0000000509007c0c */ /* 0x000fc4000bf26070 */
[----:B------:R-:W-:Y:S01]  /*08f0*/  BSSY B1, `(.L_x_10) ;  /* 0x0000025000017945 */ /* 0x000fe20003800000 */
[----:B------:R-:W0:Y:S02]  /*0900*/  SHFL.DOWN PT, R6, R7, 0x8, 0x1f ;  /* 0x09001f0007067f89 */ /* 0x000e2400000e0000 */
[----:B0-----:R-:W-:-:S05]  /*0910*/  FADD.FTZ R6, R7, R6 ;  /* 0x0000000607067221 */ /* 0x001fca0000010000 */
[----:B------:R-:W0:Y:S02]  /*0920*/  SHFL.DOWN PT, R17, R6, 0x4, 0x1f ;  /* 0x08801f0006117f89 */ /* 0x000e2400000e0000 */
[----:B0-----:R-:W-:-:S05]  /*0930*/  FADD.FTZ R17, R6, R17 ;  /* 0x0000001106117221 */ /* 0x001fca0000010000 */
[----:B------:R-:W0:Y:S02]  /*0940*/  SHFL.DOWN PT, R16, R17, 0x2, 0x1f ;  /* 0x08401f0011107f89 */ /* 0x000e2400000e0000 */
[----:B0-----:R-:W-:-:S05]  /*0950*/  FADD.FTZ R16, R17, R16 ;  /* 0x0000001011107221 */ /* 0x001fca0000010000 */
[----:B------:R-:W0:Y:S02]  /*0960*/  SHFL.DOWN PT, R19, R16, 0x1, 0x1f ;  /* 0x08201f0010137f89 */ /* 0x000e2400000e0000 */
[----:B0-----:R-:W-:-:S05]  /*0970*/  FADD.FTZ R22, R16, R19 ;  /* 0x0000001310167221 */ /* 0x001fca0000010000 */
[----:B------:R0:W-:Y:S01]  /*0980*/  @!P0 STS [R13], R22 ;  /* 0x000000160d008388 */ /* 0x0001e20000000800 */
[----:B------:R-:W-:Y:S01]  /*0990*/  BAR.SYNC.DEFER_BLOCKING 0x0 ;  /* 0x0000000000007b1d */ /* 0x000fe20000010000 */
[----:B------:R-:W-:-:S05]  /*09a0*/  ISETP.GT.U32.AND P0, PT, R9, 0x1f, PT ;  /* 0x0000001f0900780c */ /* 0x000fca0003f04070 */
[----:B------:R0:W2:Y:S08]  /*09b0*/  @!P1 LDS R14, [R12+UR4] ;  /* 0x000000040c0e9984 */ /* 0x0000b00008000800 */
[----:B0-----:R-:W-:Y:S05]  /*09c0*/  @P0 BRA `(.L_x_11) ;  /* 0x00000000005c0947 */ /* 0x001fea0003800000 */
[----:B------:R-:W-:Y:S01]  /*09d0*/  UMOV UR9, 0xffffffff ;  /* 0xffffffff00097882 */ /* 0x000fe20000000000 */
[----:B------:R-:W-:Y:S02]  /*09e0*/  ISETP.NE.AND P0, PT, R9, RZ, PT ;  /* 0x000000ff0900720c */ /* 0x000fe40003f05270 */
[----:B------:R-:W-:Y:S11]  /*09f0*/  BRA.DIV UR9, `(.L_x_12) ;  /* 0x0000000209ac7947 */ /* 0x000ff6000b800000 */
[----:B--2---:R-:W0:Y:S02]  /*0a00*/  SHFL.DOWN PT, R7, R14, 0x10, 0x1f ;  /* 0x0a001f000e077f89 */ /* 0x004e2400000e0000 */
[----:B0-----:R-:W-:-:S05]  /*0a10*/  FADD.FTZ R7, R7, R14 ;  /* 0x0000000e07077221 */ /* 0x001fca0000010000 */
[----:B------:R-:W0:Y:S02]  /*0a20*/  SHFL.DOWN PT, R6, R7, 0x8, 0x1f ;  /* 0x09001f0007067f89 */ /* 0x000e2400000e0000 */
[----:B0-----:R-:W-:-:S05]  /*0a30*/  FADD.FTZ R6, R7, R6 ;  /* 0x0000000607067221 */ /* 0x001fca0000010000 */
[----:B------:R-:W0:Y:S02]  /*0a40*/  SHFL.DOWN PT, R17, R6, 0x4, 0x1f ;  /* 0x08801f0006117f89 */ /* 0x000e2400000e0000 */
[----:B0-----:R-:W-:-:S05]  /*0a50*/  FADD.FTZ R17, R6, R17 ;  /* 0x0000001106117221 */ /* 0x001fca0000010000 */
[----:B------:R-:W0:Y:S02]  /*0a60*/  SHFL.DOWN PT, R16, R17, 0x2, 0x1f ;  /* 0x08401f0011107f89 */ /* 0x000e2400000e0000 */
[----:B0-----:R-:W-:-:S05]  /*0a70*/  FADD.FTZ R16, R17, R16 ;  /* 0x0000001011107221 */ /* 0x001fca0000010000 */
[----:B------:R0:W2:Y:S02]  /*0a80*/  SHFL.DOWN PT, R19, R16, 0x1, 0x1f ;  /* 0x08201f0010137f89 */ /* 0x0000a400000e0000 */
.L_x_20:
[----:B--2---:R-:W-:Y:S01]  /*0a90*/  FADD.FTZ R19, R16, R19 ;  /* 0x0000001310137221 */ /* 0x004fe20000010000 */
[----:B------:R-:W-:Y:S06]  /*0aa0*/  @P0 BRA `(.L_x_11) ;  /* 0x0000000000240947 */ /* 0x000fec0003800000 */
[----:B------:R-:W-:-:S04]  /*0ab0*/  LEA R6, P0, R15, R4, 0x1 ;  /* 0x000000040f067211 */ /* 0x000fc800078008ff */
[----:B------:R-:W-:-:S05]  /*0ac0*/  LEA.HI.X R7, R15, R5, RZ, 0x1, P0 ;  /* 0x000000050f077211 */ /* 0x000fca00000f0cff */
[----:B------:R-:W2:Y:S01]  /*0ad0*/  LDG.E.U16 R15, desc[UR10][R6.64] ;  /* 0x0000000a060f7981 */ /* 0x000ea2000c1e1500 */
[----:B------:R-:W3:Y:S02]  /*0ae0*/  F2F.BF16.F32 R14, R19 ;  /* 0x00000013000e7304 */ /* 0x000ee40000202000 */
[----:B---3--:R-:W-:Y:S01]  /*0af0*/  IMAD.U32 R14, R14, 0x10000, RZ ;  /* 0x000100000e0e7824 */ /* 0x008fe200078e00ff */
[----:B--2---:R-:W-:-:S05]  /*0b00*/  SHF.L.U32 R15, R15, 0x10, RZ ;  /* 0x000000100f0f7819 */ /* 0x004fca00000006ff */
[----:B------:R-:W-:-:S05]  /*0b10*/  FADD.FTZ R14, R15, R14 ;  /* 0x0000000e0f0e7221 */ /* 0x000fca0000010000 */
[----:B------:R-:W-:-:S05]  /*0b20*/  F2FP.BF16.F32.PACK_AB R14, RZ, R14 ;  /* 0x0000000eff0e723e */ /* 0x000fca00000010ff */
[----:B------:R3:W-:Y:S02]  /*0b30*/  STG.E.U16 desc[UR10][R6.64], R14 ;  /* 0x0000000e06007986 */ /* 0x0007e4000c10150a */
.L_x_11:
[----:B------:R-:W-:Y:S05]  /*0b40*/  BSYNC B1 ;  /* 0x0000000000017941 */ /* 0x000fea0003800000 */
.L_x_10:
[----:B------:R-:W-:-:S05]  /*0b50*/  VIADD R11, R11, 0x1 ;  /* 0x000000010b0b7836 */ /* 0x000fca0000000000 */
[----:B------:R-:W-:-:S13]  /*0b60*/  ISETP.NE.AND P0, PT, R11, R18, PT ;  /* 0x000000120b00720c */ /* 0x000fda0003f05270 */
[----:B------:R-:W-:Y:S05]  /*0b70*/  @P0 BRA `(.L_x_13) ;  /* 0xfffffff800500947 */ /* 0x000fea000383ffff */
.L_x_5:
[----:B------:R-:W-:Y:S05]  /*0b80*/  BSYNC B0 ;  /* 0x0000000000007941 */ /* 0x000fea0003800000 */
.L_x_4:
[----:B-1----:R-:W1:Y:S02]  /*0b90*/  LDC R10, c[0x0][0x3ac] ;  /* 0x0000eb00ff0a7b82 */ /* 0x002e640000000800 */
[----:B-1----:R-:W-:-:S13]  /*0ba0*/  ISETP.GE.AND P0, PT, R9, R10, PT ;  /* 0x0000000a0900720c */ /* 0x002fda0003f06270 */
[----:B------:R-:W-:Y:S05]  /*0bb0*/  @P0 EXIT ;  /* 0x000000000000094d */ /* 0x000fea0003800000 */
[----:B------:R-:W1:Y:S02]  /*0bc0*/  LDC R8, c[0x0][0x360] ;  /* 0x0000d800ff087b82 */ /* 0x000e640000000800 */
.L_x_14:
[----:B---3--:R-:W-:Y:S01]  /*0bd0*/  IMAD.U32 R6, RZ, RZ, UR6 ;  /* 0x00000006ff067e24 */ /* 0x008fe2000f8e00ff */
[----:B------:R-:W-:Y:S01]  /*0be0*/  MOV R7, UR7 ;  /* 0x0000000700077c02 */ /* 0x000fe20008000f00 */
[----:B----4-:R-:W-:-:S04]  /*0bf0*/  IMAD.WIDE R2, R9, 0x2, R4 ;  /* 0x0000000209027825 */ /* 0x010fc800078e0204 */
[----:B------:R-:W3:Y:S04]  /*0c00*/  LDG.E.U16 R6, desc[UR10][R6.64] ;  /* 0x0000000a06067981 */ /* 0x000ee8000c1e1500 */
[----:B------:R-:W4:Y:S01]  /*0c10*/  LDG.E.U16 R0, desc[UR10][R2.64] ;  /* 0x0000000a02007981 */ /* 0x000f22000c1e1500 */
[----:B-1----:R-:W-:-:S04]  /*0c20*/  IADD3 R9, PT, PT, R8, R9, RZ ;  /* 0x0000000908097210 */ /* 0x002fc80007ffe0ff */
[----:B------:R-:W-:Y:S01]  /*0c30*/  ISETP.GE.AND P0, PT, R9, R10, PT ;  /* 0x0000000a0900720c */ /* 0x000fe20003f06270 */
[----:B---3--:R-:W-:Y:S02]  /*0c40*/  IMAD.U32 R11, R6, 0x10000, RZ ;  /* 0x00010000060b7824 */ /* 0x008fe400078e00ff */
[----:B----4-:R-:W-:-:S04]  /*0c50*/  IMAD.U32 R0, R0, 0x10000, RZ ;  /* 0x0001000000007824 */ /* 0x010fc800078e00ff */
[----:B------:R-:W-:-:S05]  /*0c60*/  FMUL.FTZ R0, R0, R11 ;  /* 0x0000000b00007220 */ /* 0x000fca0000410000 */
[----:B------:R-:W-:-:S05]  /*0c70*/  F2FP.BF16.F32.PACK_AB R0, RZ, R0 ;  /* 0x00000000ff00723e */ /* 0x000fca00000010ff */
[----:B------:R4:W-:Y:S01]  /*0c80*/  STG.E.U16 desc[UR10][R2.64], R0 ;  /* 0x0000000002007986 */ /* 0x0009e2000c10150a */
[----:B------:R-:W-:Y:S05]  /*0c90*/  @!P0 BRA `(.L_x_14) ;  /* 0xfffffffc00cc8947 */ /* 0x000fea000383ffff */
[----:B------:R-:W-:Y:S05]  /*0ca0*/  EXIT ;  /* 0x000000000000794d */ /* 0x000fea0003800000 */
.L_x_12:
[----:B------:R-:W-:Y:S01]  /*0cb0*/  IMAD.MOV.U32 R22, RZ, RZ, 0x10 ;  /* 0x00000010ff167424 */ /* 0x000fe200078e00ff */
[----:B------:R-:W-:Y:S01]  /*0cc0*/  MOV R21, 0xffffffff ;  /* 0xffffffff00157802 */ /* 0x000fe20000000f00 */
[----:B------:R-:W-:-:S07]  /*0cd0*/  IMAD.MOV.U32 R23, RZ, RZ, 0x1f ;  /* 0x0000001fff177424 */ /* 0x000fce00078e00ff */
[----:B-12---:R-:W-:Y:S05]  /*0ce0*/  WARPSYNC.COLLECTIVE R21, `(.L_x_15) ;  /* 0x0000000015087348 */ /* 0x006fea0003c00000 */
[----:B--2---:R0:W2:Y:S02]  /*0cf0*/  SHFL.DOWN P1, R19, R14, R22, R23 ;  /* 0x080000160e137389 */ /* 0x0040a40000020017 */
[----:B012---:R-:W-:Y:S05]  /*0d00*/  ENDCOLLECTIVE ;  /* 0x000000000000791b */ /* 0x007fea0003800000 */
.L_x_15:
[----:B------:R-:W-:Y:S02]  /*0d10*/  HFMA2 R22, -RZ, RZ, 0, 4.76837158203125e-07 ;  /* 0x00000008ff167431 */ /* 0x000fe400000001ff */
[----:B------:R-:W-:-:S04]  /*0d20*/  IMAD.MOV.U32 R7, RZ, RZ, R19 ;  /* 0x000000ffff077224 */ /* 0x000fc800078e0013 */
[----:B------:R-:W-:-:S04]  /*0d30*/  FADD.FTZ R7, R7, R14 ;  /* 0x0000000e07077221 */ /* 0x000fc80000010000 */
[----:B------:R-:W-:-:S07]  /*0d40*/  IMAD.MOV.U32 R14, RZ, RZ, R7 ;  /* 0x000000ffff0e7224 */ /* 0x000fce00078e0007 */
[----:B------:R-:W-:Y:S05]  /*0d50*/  WARPSYNC.COLLECTIVE R21, `(.L_x_16) ;  /* 0x0000000015087348 */ /* 0x000fea0003c00000 */
[----:B------:R0:W1:Y:S02]  /*0d60*/  SHFL.DOWN P1, R19, R14, R22, R23 ;  /* 0x080000160e137389 */ /* 0x0000640000020017 */
[----:B01----:R-:W-:Y:S05]  /*0d70*/  ENDCOLLECTIVE ;  /* 0x000000000000791b */ /* 0x003fea0003800000 */
.L_x_16:
[----:B------:R-:W-:Y:S01]  /*0d80*/  MOV R22, 0x4 ;  /* 0x0000000400167802 */ /* 0x000fe20000000f00 */
[----:B------:R-:W-:-:S04]  /*0d90*/  IMAD.MOV.U32 R6, RZ, RZ, R19 ;  /* 0x000000ffff067224 */ /* 0x000fc800078e0013 */
[----:B------:R-:W-:-:S04]  /*0da0*/  FADD.FTZ R6, R7, R6 ;  /* 0x0000000607067221 */ /* 0x000fc80000010000 */
[----:B------:R-:W-:-:S07]  /*0db0*/  IMAD.MOV.U32 R14, RZ, RZ, R6 ;  /* 0x000000ffff0e7224 */ /* 0x000fce00078e0006 */
[----:B------:R-:W-:Y:S05]  /*0dc0*/  WARPSYNC.COLLECTIVE R21, `(.L_x_17) ;  /* 0x0000000015087348 */ /* 0x000fea0003c00000 */
[----:B------:R0:W1:Y:S02]  /*0dd0*/  SHFL.DOWN P1, R19, R14, R22, R23 ;  /* 0x080000160e137389 */ /* 0x0000640000020017 */
[----:B01----:R-:W-:Y:S05]  /*0de0*/  ENDCOLLECTIVE ;  /* 0x000000000000791b */ /* 0x003fea0003800000 */
.L_x_17:
[----:B------:R-:W-:Y:S02]  /*0df0*/  HFMA2 R22, -RZ, RZ, 0, 1.1920928955078125e-07 ;  /* 0x00000002ff167431 */ /* 0x000fe400000001ff */
[----:B------:R-:W-:-:S04]  /*0e00*/  IMAD.MOV.U32 R17, RZ, RZ, R19 ;  /* 0x000000ffff117224 */ /* 0x000fc800078e0013 */
[----:B------:R-:W-:-:S04]  /*0e10*/  FADD.FTZ R17, R6, R17 ;  /* 0x0000001106117221 */ /* 0x000fc80000010000 */
[----:B------:R-:W-:-:S07]  /*0e20*/  IMAD.MOV.U32 R14, RZ, RZ, R17 ;  /* 0x000000ffff0e7224 */ /* 0x000fce00078e0011 */
[----:B------:R-:W-:Y:S05]  /*0e30*/  WARPSYNC.COLLECTIVE R21, `(.L_x_18) ;  /* 0x0000000015087348 */ /* 0x000fea0003c00000 */
[----:B------:R0:W1:Y:S02]  /*0e40*/  SHFL.DOWN P1, R19, R14, R22, R23 ;  /* 0x080000160e137389 */ /* 0x0000640000020017 */
[----:B01----:R-:W-:Y:S05]  /*0e50*/  ENDCOLLECTIVE ;  /* 0x000000000000791b */ /* 0x003fea0003800000 */
.L_x_18:
[----:B------:R-:W-:Y:S01]  /*0e60*/  MOV R22, 0x1 ;  /* 0x0000000100167802 */ /* 0x000fe20000000f00 */
[----:B------:R-:W-:-:S04]  /*0e70*/  IMAD.MOV.U32 R16, RZ, RZ, R19 ;  /* 0x000000ffff107224 */ /* 0x000fc800078e0013 */
[----:B------:R-:W-:-:S04]  /*0e80*/  FADD.FTZ R16, R17, R16 ;  /* 0x0000001011107221 */ /* 0x000fc80000010000 */
[----:B------:R-:W-:-:S07]  /*0e90*/  IMAD.MOV.U32 R14, RZ, RZ, R16 ;  /* 0x000000ffff0e7224 */ /* 0x000fce00078e0010 */
[----:B------:R-:W-:Y:S05]  /*0ea0*/  WARPSYNC.COLLECTIVE R21, `(.L_x_19) ;  /* 0x0000000015087348 */ /* 0x000fea0003c00000 */
[----:B------:R0:W1:Y:S02]  /*0eb0*/  SHFL.DOWN P1, R19, R14, R22, R23 ;  /* 0x080000160e137389 */ /* 0x0000640000020017 */
[----:B01----:R-:W-:Y:S05]  /*0ec0*/  ENDCOLLECTIVE ;  /* 0x000000000000791b */ /* 0x003fea0003800000 */
.L_x_19:
[----:B------:R-:W-:Y:S05]  /*0ed0*/  BRA `(.L_x_20) ;  /* 0xfffffff800ec7947 */ /* 0x000fea000383ffff */
        .weak           $__internal_0_$__cuda_sm20_dblrcp_rn_slowpath_v3
        .type           $__internal_0_$__cuda_sm20_dblrcp_rn_slowpath_v3,@function
        .size           $__internal_0_$__cuda_sm20_dblrcp_rn_slowpath_v3,(.L_x_180 - $__internal_0_$__cuda_sm20_dblrcp_rn_slowpath_v3)
$__internal_0_$__cuda_sm20_dblrcp_rn_slowpath_v3:
[----:B------:R-:W-:-:S14]  /*0ee0*/  DSETP.GTU.AND P0, PT, |R6|, +INF , PT ;  /* 0x7ff000000600742a */ /* 0x000fdc0003f0c200 */
[----:B------:R-:W-:Y:S05]  /*0ef0*/  @P0 BRA `(.L_x_21) ;  /* 0x00000000007c0947 */ /* 0x000fea0003800000 */
[----:B------:R-:W-:-:S05]  /*0f00*/  LOP3.LUT R9, R7, 0x7fffffff, RZ, 0xc0, !PT ;  /* 0x7fffffff07097812 */ /* 0x000fca00078ec0ff */
[----:B------:R-:W-:-:S05]  /*0f10*/  VIADD R11, R9, 0xffffffff ;  /* 0xffffffff090b7836 */ /* 0x000fca0000000000 */
[----:B------:R-:W-:-:S13]  /*0f20*/  ISETP.GE.U32.AND P0, PT, R11, 0x7fefffff, PT ;  /* 0x7fefffff0b00780c */ /* 0x000fda0003f06070 */
[----:B------:R-:W-:Y:S01]  /*0f30*/  @P0 LOP3.LUT R13, R7, 0x7ff00000, RZ, 0x3c, !PT ;  /* 0x7ff00000070d0812 */ /* 0x000fe200078e3cff */
[----:B------:R-:W-:Y:S01]  /*0f40*/  @P0 IMAD.MOV.U32 R12, RZ, RZ, RZ ;  /* 0x000000ffff0c0224 */ /* 0x000fe200078e00ff */
[----:B------:R-:W-:Y:S06]  /*0f50*/  @P0 BRA `(.L_x_22) ;  /* 0x00000000006c0947 */ /* 0x000fec0003800000 */
[----:B------:R-:W-:-:S13]  /*0f60*/  ISETP.GE.U32.AND P0, PT, R9, 0x1000001, PT ;  /* 0x010000010900780c */ /* 0x000fda0003f06070 */
[----:B------:R-:W-:Y:S05]  /*0f70*/  @!P0 BRA `(.L_x_23) ;  /* 0x0000000000348947 */ /* 0x000fea0003800000 */
[----:B------:R-:W-:Y:S01]  /*0f80*/  IADD3 R13, PT, PT, R7, -0x3fe00000, RZ ;  /* 0xc0200000070d7810 */ /* 0x000fe20007ffe0ff */
[----:B------:R-:W-:-:S03]  /*0f90*/  IMAD.MOV.U32 R12, RZ, RZ, R6 ;  /* 0x000000ffff0c7224 */ /* 0x000fc600078e0006 */
[----:B------:R-:W0:Y:S03]  /*0fa0*/  MUFU.RCP64H R15, R13 ;  /* 0x0000000d000f7308 */ /* 0x000e260000001800 */
[----:B0-----:R-:W-:-:S08]  /*0fb0*/  DFMA R16, -R12, R14, 1 ;  /* 0x3ff000000c10742b */ /* 0x001fd0000000010e */
[----:B------:R-:W-:-:S08]  /*0fc0*/  DFMA R16, R16, R16, R16 ;  /* 0x000000101010722b */ /* 0x000fd00000000010 */
[----:B------:R-:W-:-:S08]  /*0fd0*/  DFMA R16, R14, R16, R14 ;  /* 0x000000100e10722b */ /* 0x000fd0000000000e */
[----:B------:R-:W-:-:S08]  /*0fe0*/  DFMA R14, -R12, R16, 1 ;  /* 0x3ff000000c0e742b */ /* 0x000fd00000000110 */
[----:B------:R-:W-:-:S08]  /*0ff0*/  DFMA R14, R16, R14, R16 ;  /* 0x0000000e100e722b */ /* 0x000fd00000000010 */
[----:B------:R-:W-:-:S08]  /*1000*/  DMUL R14, R14, 2.2250738585072013831e-308 ;  /* 0x001000000e0e7828 */ /* 0x000fd00000000000 */
[----:B------:R-:W-:-:S08]  /*1010*/  DFMA R6, -R6, R14, 1 ;  /* 0x3ff000000606742b */ /* 0x000fd0000000010e */
[----:B------:R-:W-:-:S08]  /*1020*/  DFMA R6, R6, R6, R6 ;  /* 0x000000060606722b */ /* 0x000fd00000000006 */
[----:B------:R-:W-:Y:S01]  /*1030*/  DFMA R12, R14, R6, R14 ;  /* 0x000000060e0c722b */ /* 0x000fe2000000000e */
[----:B------:R-:W-:Y:S10]  /*1040*/  BRA `(.L_x_22) ;  /* 0x0000000000307947 */ /* 0x000ff40003800000 */
.L_x_23:
[----:B------:R-:W-:Y:S01]  /*1050*/  DMUL R6, R6, 8.11296384146066816958e+31 ;  /* 0x4690000006067828 */ /* 0x000fe20000000000 */
[----:B------:R-:W-:-:S05]  /*1060*/  IMAD.MOV.U32 R12, RZ, RZ, R14 ;  /* 0x000000ffff0c7224 */ /* 0x000fca00078e000e */
[----:B------:R-:W0:Y:S02]  /*1070*/  MUFU.RCP64H R13, R7 ;  /* 0x00000007000d7308 */ /* 0x000e240000001800 */
[----:B0-----:R-:W-:-:S08]  /*1080*/  DFMA R14, -R6, R12, 1 ;  /* 0x3ff00000060e742b */ /* 0x001fd0000000010c */
[----:B------:R-:W-:-:S08]  /*1090*/  DFMA R14, R14, R14, R14 ;  /* 0x0000000e0e0e722b */ /* 0x000fd0000000000e */
[----:B------:R-:W-:-:S08]  /*10a0*/  DFMA R14, R12, R14, R12 ;  /* 0x0000000e0c0e722b */ /* 0x000fd0000000000c */
[----:B------:R-:W-:-:S08]  /*10b0*/  DFMA R12, -R6, R14, 1 ;  /* 0x3ff00000060c742b */ /* 0x000fd0000000010e */
[----:B------:R-:W-:-:S08]  /*10c0*/  DFMA R12, R14, R12, R14 ;  /* 0x0000000c0e0c722b */ /* 0x000fd0000000000e */
[----:B------:R-:W-:Y:S01]  /*10d0*/  DMUL R12, R12, 8.11296384146066816958e+31 ;  /* 0x469000000c0c7828 */ /* 0x000fe20000000000 */
[----:B------:R-:W-:Y:S10]  /*10e0*/  BRA `(.L_x_22) ;  /* 0x0000000000087947 */ /* 0x000ff40003800000 */
.L_x_21:
[----:B------:R-:W-:Y:S02]  /*10f0*/  LOP3.LUT R13, R7, 0x80000, RZ, 0xfc, !PT ;  /* 0x00080000070d7812 */ /* 0x000fe400078efcff */
[----:B------:R-:W-:-:S07]  /*1100*/  MOV R12, R6 ;  /* 0x00000006000c7202 */ /* 0x000fce0000000f00 */
.L_x_22:
[----:B------:R-:W-:-:S04]  /*1110*/  IMAD.MOV.U32 R11, RZ, RZ, 0x0 ;  /* 0x00000000ff0b7424 */ /* 0x000fc800078e00ff */
[----:B------:R-:W-:Y:S05]  /*1120*/  RET.REL.NODEC R10 `(_ZN2at6native61_GLOBAL__N__a41b8ba8_28_MultiLabelMarginCriterion_cu_26f6785b38multilabel_margin_loss_backward_kernelIN3c108BFloat16EfEEvPT_PKS5_S8_PKlS8_iibb) ;  /* 0xffffffec0ab47950 */ /* 0x000fea0003c3ffff */
.L_x_24:
[----:B------:R-:W-:-:S00]  /*1130*/  BRA `(.L_x_24) ;  /* 0xfffffffc00fc7947 */ /* 0x000fc0000383ffff */
[----:B------:R-:W-:-:S00]  /*1140*/  NOP ;  /* 0x0000000000007918 */ /* 0x000fc00000000000 */
        /* <DEDUP_REMOVED lines=11> */
.L_x_180:


//--------------------- .text._ZN2at6native61_GLOBAL__N__a41b8ba8_28_MultiLabelMarginCriterion_cu_26f6785b38multilabel_margin_loss_backward_kernelIN3c104HalfEfEEvPT_PKS5_S8_PKlS8_iibb --------------------------
	.section	.text._ZN2at6native61_GLOBAL__N__a41b8ba8_28_MultiLabelMarginCriterion_cu_26f6785b38multilabel_margin_loss_backward_kernelIN3c104HalfEfEEvPT_PKS5_S8_PKlS8_iibb,"ax",@progbits
	.align	128
.text._ZN2at6native61_GLOBAL__N__a41b8ba8_28_MultiLabelMarginCriterion_cu_26f6785b38multilabel_margin_loss_backward_kernelIN3c104HalfEfEEvPT_PKS5_S8_PKlS8_iibb:
        .type           _ZN2at6native61_GLOBAL__N__a41b8ba8_28_MultiLabelMarginCriterion_cu_26f6785b38multilabel_margin_loss_backward_kernelIN3c104HalfEfEEvPT_PKS5_S8_PKlS8_iibb,@function
        .size           _ZN2at6native61_GLOBAL__N__a41b8ba8_28_MultiLabelMarginCriterion_cu_26f6785b38multilabel_margin_loss_backward_kernelIN3c104HalfEfEEvPT_PKS5_S8_PKlS8_iibb,(.L_x_182 - _ZN2at6native61_GLOBAL__N__a41b8ba8_28_MultiLabelMarginCriterion_cu_26f6785b38multilabel_margin_loss_backward_kernelIN3c104HalfEfEEvPT_PKS5_S8_PKlS8_iibb)
        .other          _ZN2at6native61_GLOBAL__N__a41b8ba8_28_MultiLabelMarginCriterion_cu_26f6785b38multilabel_margin_loss_backward_kernelIN3c104HalfEfEEvPT_PKS5_S8_PKlS8_iibb,@"STO_CUDA_ENTRY STV_DEFAULT"
_ZN2at6native61_GLOBAL__N__a41b8ba8_28_MultiLabelMarginCriterion_cu_26f6785b38multilabel_margin_loss_backward_kernelIN3c104HalfEfEEvPT_PKS5_S8_PKlS8_iibb:
        /* <DEDUP_REMOVED lines=38> */
[----:B------:R-:W-:Y:S05]  /*0260*/  CALL.REL.NOINC `($__internal_1_$__cuda_sm20_dblrcp_rn_slowpath_v3) ;  /* 0x0000000c001c7944 */ /* 0x000fea0003c00000 */
[----:B------:R-:W-:Y:S01]  /*0270*/  MOV R10, R12 ;  /* 0x0000000c000a7202 */ /* 0x000fe20000000f00 */
[----:B------:R-:W-:-:S07]  /*0280*/  IMAD.MOV.U32 R11, RZ, RZ, R13 ;  /* 0x000000ffff0b7224 */ /* 0x000fce00078e000d */
.L_x_25:
        /* <DEDUP_REMOVED lines=11> */
.L_x_28:
[----:B------:R-:W-:Y:S01]  /*0340*/  IMAD.WIDE R6, R11, 0x2, R4 ;  /* 0x000000020b067825 */ /* 0x000fe200078e0204 */
[----:B0-----:R-:W-:-:S04]  /*0350*/  IADD3 R11, PT, PT, R10, R11, RZ ;  /* 0x0000000b0a0b7210 */ /* 0x001fc80007ffe0ff */
[----:B------:R1:W-:Y:S01]  /*0360*/  STG.E.U16 desc[UR10][R6.64], RZ ;  /* 0x000000ff06007986 */ /* 0x0003e2000c10150a */
[----:B------:R-:W-:-:S13]  /*0370*/  ISETP.GE.AND P1, PT, R11, UR8, PT ;  /* 0x000000080b007c0c */ /* 0x000fda000bf26270 */
[----:B-1----:R-:W-:Y:S05]  /*0380*/  @!P1 BRA `(.L_x_28) ;  /* 0xfffffffc00ec9947 */ /* 0x002fea000383ffff */
.L_x_27:
[----:B------:R-:W-:Y:S05]  /*0390*/  BSYNC.RECONVERGENT B0 ;  /* 0x0000000000007941 */ /* 0x000fea0003800200 */
.L_x_26:
[----:B------:R-:W-:Y:S01]  /*03a0*/  BAR.SYNC.DEFER_BLOCKING 0x0 ;  /* 0x0000000000007b1d */ /* 0x000fe20000010000 */
[----:B------:R-:W-:Y:S01]  /*03b0*/  UISETP.GE.AND UP0, UPT, UR8, 0x1, UPT ;  /* 0x000000010800788c */ /* 0x000fe2000bf06270 */
[----:B------:R-:W-:-:S05]  /*03c0*/  @!P0 FMUL R12, R12, 1.175494350822287508e-38 ;  /* 0x008000000c0c8820 */ /* 0x000fca0000400000 */
[----:B------:R-:W-:-:S03]  /*03d0*/  F2FP.F16.F32.PACK_AB R10, RZ, R12 ;  /* 0x0000000cff0a723e */ /* 0x000fc600000000ff */
[----:B------:R-:W-:Y:S05]  /*03e0*/  BRA.U !UP0, `(.L_x_29) ;  /* 0x0000000508e87547 */ /* 0x000fea000b800000 */
[----:B------:R-:W0:Y:S01]  /*03f0*/  S2UR UR5, SR_CgaCtaId ;  /* 0x00000000000579c3 */ /* 0x000e220000008800 */
[----:B------:R-:W1:Y:S01]  /*0400*/  LDCU UR8, c[0x0][0x360] ;  /* 0x00006c00ff0877ac */ /* 0x000e620008000800 */
[C---:B------:R-:W-:Y:S01]  /*0410*/  IMAD.SHL.U32 R12, R9.reuse, 0x4, RZ ;  /* 0x00000004090c7824 */ /* 0x040fe200078e00ff */
[----:B------:R-:W-:Y:S01]  /*0420*/  BSSY B0, `(.L_x_29) ;  /* 0x0000076000007945 */ /* 0x000fe20003800000 */
[----:B------:R-:W-:Y:S01]  /*0430*/  LOP3.LUT R20, R9, 0x1f, RZ, 0xc0, !PT ;  /* 0x0000001f09147812 */ /* 0x000fe200078ec0ff */
[----:B------:R-:W-:Y:S01]  /*0440*/  UMOV UR4, 0x400 ;  /* 0x0000040000047882 */ /* 0x000fe20000000000 */
[----:B------:R-:W-:Y:S01]  /*0450*/  IMAD.MOV.U32 R11, RZ, RZ, RZ ;  /* 0x000000ffff0b7224 */ /* 0x000fe200078e00ff */
[----:B------:R-:W-:Y:S01]  /*0460*/  LOP3.LUT R12, R12, 0x7c, RZ, 0xc0, !PT ;  /* 0x0000007c0c0c7812 */ /* 0x000fe200078ec0ff */
[----:B------:R-:W2:Y:S01]  /*0470*/  LDCU UR16, c[0x0][0x3ac] ;  /* 0x00007580ff1077ac */ /* 0x000ea20008000800 */
[----:B------:R-:W3:Y:S01]  /*0480*/  LDCU.64 UR14, c[0x0][0x3a0] ;  /* 0x00007400ff0e77ac */ /* 0x000ee20008000a00 */
[----:B0-----:R-:W-:-:S02]  /*0490*/  ULEA UR4, UR5, UR4, 0x18 ;  /* 0x0000000405047291 */ /* 0x001fc4000f8ec0ff */
[----:B-1----:R-:W-:-:S04]  /*04a0*/  USHF.R.U32.HI UR5, URZ, 0x5, UR8 ;  /* 0x00000005ff057899 */ /* 0x002fc80008011608 */
[----:B--23--:R-:W-:-:S08]  /*04b0*/  LEA.HI R13, R9, UR4, RZ, 0x1d ;  /* 0x00000004090d7c11 */ /* 0x00cfd0000f8fe8ff */
.L_x_38:
[----:B0-----:R-:W0:Y:S01]  /*04c0*/  LDCU.64 UR12, c[0x0][0x398] ;  /* 0x00007300ff0c77ac */ /* 0x001e220008000a00 */
[----:B--2---:R-:W-:-:S04]  /*04d0*/  IADD3 R7, P0, PT, R0, R11, RZ ;  /* 0x0000000b00077210 */ /* 0x004fc80007f1e0ff */
[----:B-1----:R-:W-:Y:S02]  /*04e0*/  IADD3.X R14, PT, PT, RZ, R8, RZ, P0, !PT ;  /* 0x00000008ff0e7210 */ /* 0x002fe400007fe4ff */
[----:B0-----:R-:W-:-:S04]  /*04f0*/  LEA R6, P0, R7, UR12, 0x3 ;  /* 0x0000000c07067c11 */ /* 0x001fc8000f8018ff */
[----:B------:R-:W-:-:S05]  /*0500*/  LEA.HI.X R7, R7, UR13, R14, 0x3, P0 ;  /* 0x0000000d07077c11 */ /* 0x000fca00080f1c0e */
[----:B------:R-:W2:Y:S02]  /*0510*/  LDG.E R15, desc[UR10][R6.64] ;  /* 0x0000000a060f7981 */ /* 0x000ea4000c1e1900 */
[----:B--2---:R-:W-:-:S13]  /*0520*/  LOP3.LUT P0, RZ, R15, 0x80000000, RZ, 0xc0, !PT ;  /* 0x800000000fff7812 */ /* 0x004fda000780c0ff */
[----:B------:R-:W-:Y:S05]  /*0530*/  @P0 BRA `(.L_x_30) ;  /* 0x0000000400900947 */ /* 0x000fea0003800000 */
[----:B------:R-:W0:Y:S01]  /*0540*/  LDCU UR9, c[0x0][0x3ac] ;  /* 0x00007580ff0977ac */ /* 0x000e220008000800 */
[C---:B------:R-:W-:Y:S01]  /*0550*/  IMAD.SHL.U32 R7, R15.reuse, 0x2, RZ ;  /* 0x000000020f077824 */ /* 0x040fe200078e00ff */
[----:B------:R-:W-:Y:S01]  /*0560*/  LOP3.LUT R15, R15, 0x7fffffff, RZ, 0xc0, !PT ;  /* 0x7fffffff0f0f7812 */ /* 0x000fe200078ec0ff */
[----:B------:R-:W-:-:S03]  /*0570*/  IMAD.MOV.U32 R14, RZ, RZ, RZ ;  /* 0x000000ffff0e7224 */ /* 0x000fc600078e00ff */
[----:B------:R-:W-:-:S04]  /*0580*/  LOP3.LUT R7, R7, 0xfffffffe, RZ, 0xc0, !PT ;  /* 0xfffffffe07077812 */ /* 0x000fc800078ec0ff */
[----:B------:R-:W-:-:S04]  /*0590*/  IADD3 R6, P1, PT, R2, R7, RZ ;  /* 0x0000000702067210 */ /* 0x000fc80007f3e0ff */
[----:B------:R-:W-:Y:S01]  /*05a0*/  IADD3.X R7, PT, PT, RZ, R3, RZ, P1, !PT ;  /* 0x00000003ff077210 */ /* 0x000fe20000ffe4ff */
[----:B0-----:R-:W-:-:S05]  /*05b0*/  IMAD.U32 R18, RZ, RZ, UR9 ;  /* 0x00000009ff127e24 */ /* 0x001fca000f8e00ff */
[----:B------:R-:W-:-:S13]  /*05c0*/  ISETP.GE.AND P0, PT, R9, R18, PT ;  /* 0x000000120900720c */ /* 0x000fda0003f06270 */
[----:B------:R-:W-:Y:S05]  /*05d0*/  @P0 BRA `(.L_x_31) ;  /* 0x0000000000a40947 */ /* 0x000fea0003800000 */
[----:B------:R-:W2:Y:S01]  /*05e0*/  LDG.E.U16 R6, desc[UR10][R6.64] ;  /* 0x0000000a06067981 */ /* 0x000ea2000c1e1500 */
[----:B------:R-:W-:Y:S01]  /*05f0*/  MOV R17, R9 ;  /* 0x0000000900117202 */ /* 0x000fe20000000f00 */
[----:B--2---:R-:W-:-:S05]  /*0600*/  HADD2.F32 R14, -RZ, R6.H0_H0 ;  /* 0x20000006ff0e7230 */ /* 0x004fca0000004100 */
[----:B------:R-:W-:-:S05]  /*0610*/  FADD.FTZ R14, -R14, 1 ;  /* 0x3f8000000e0e7421 */ /* 0x000fca0000010100 */
[----:B------:R-:W-:Y:S01]  /*0620*/  F2FP.F16.F32.PACK_AB R16, RZ, R14 ;  /* 0x0000000eff10723e */ /* 0x000fe200000000ff */
[----:B------:R-:W-:-:S04]  /*0630*/  IMAD.MOV.U32 R14, RZ, RZ, RZ ;  /* 0x000000ffff0e7224 */ /* 0x000fc800078e00ff */
[----:B------:R-:W-:-:S07]  /*0640*/  HADD2.F32 R16, -RZ, R16.H0_H0 ;  /* 0x20000010ff107230 */ /* 0x000fce0000004100 */
.L_x_34:
[----:B------:R-:W-:Y:S02]  /*0650*/  SHF.R.S32.HI R19, RZ, 0x1f, R17 ;  /* 0x0000001fff137819 */ /* 0x000fe40000011411 */
[----:B0-----:R-:W-:-:S05]  /*0660*/  IADD3 R7, P0, PT, R0, R17, RZ ;  /* 0x0000001100077210 */ /* 0x001fca0007f1e0ff */
[----:B------:R-:W-:Y:S01]  /*0670*/  IMAD.X R18, R8, 0x1, R19, P0 ;  /* 0x0000000108127824 */ /* 0x000fe200000e0613 */
[----:B------:R-:W-:-:S04]  /*0680*/  LEA R6, P0, R7, UR14, 0x1 ;  /* 0x0000000e07067c11 */ /* 0x000fc8000f8008ff */
[----:B------:R-:W-:-:S05]  /*0690*/  LEA.HI.X R7, R7, UR15, R18, 0x1, P0 ;  /* 0x0000000f07077c11 */ /* 0x000fca00080f0c12 */
[----:B------:R-:W2:Y:S01]  /*06a0*/  LDG.E.U16 R6, desc[UR10][R6.64] ;  /* 0x0000000a06067981 */ /* 0x000ea2000c1e1500 */
[----:B------:R-:W-:Y:S01]  /*06b0*/  BSSY.RECONVERGENT B1, `(.L_x_32) ;  /* 0x0000018000017945 */ /* 0x000fe20003800200 */
[----:B------:R-:W-:Y:S02]  /*06c0*/  IMAD.U32 R18, RZ, RZ, UR16 ;  /* 0x00000010ff127e24 */ /* 0x000fe4000f8e00ff */
[----:B--2---:R-:W-:-:S06]  /*06d0*/  HADD2.F32 R21, -RZ, R6.H0_H0 ;  /* 0x20000006ff157230 */ /* 0x004fcc0000004100 */
[----:B------:R-:W0:Y:S02]  /*06e0*/  F2I.FTZ.TRUNC.NTZ R21, R21 ;  /* 0x0000001500157305 */ /* 0x000e24000021f100 */
[----:B0-----:R-:W-:-:S13]  /*06f0*/  ISETP.NE.AND P0, PT, R21, RZ, PT ;  /* 0x000000ff1500720c */ /* 0x001fda0003f05270 */
[----:B------:R-:W-:Y:S05]  /*0700*/  @P0 BRA `(.L_x_33) ;  /* 0x0000000000480947 */ /* 0x000fea0003800000 */
[----:B------:R-:W-:-:S04]  /*0710*/  LEA R6, P0, R17, R2, 0x1 ;  /* 0x0000000211067211 */ /* 0x000fc800078008ff */
[----:B------:R-:W-:-:S05]  /*0720*/  LEA.HI.X R7, R17, R3, R19, 0x1, P0 ;  /* 0x0000000311077211 */ /* 0x000fca00000f0c13 */
[----:B------:R-:W2:Y:S02]  /*0730*/  LDG.E.U16 R6, desc[UR10][R6.64] ;  /* 0x0000000a06067981 */ /* 0x000ea4000c1e1500 */
[----:B--2---:R-:W-:-:S05]  /*0740*/  HADD2.F32 R21, -RZ, R6.H0_H0 ;  /* 0x20000006ff157230 */ /* 0x004fca0000004100 */
[----:B------:R-:W-:-:S05]  /*0750*/  FADD.FTZ R21, R16, R21 ;  /* 0x0000001510157221 */ /* 0x000fca0000010000 */
[----:B------:R-:W-:-:S05]  /*0760*/  F2FP.F16.F32.PACK_AB R21, RZ, R21 ;  /* 0x00000015ff15723e */ /* 0x000fca00000000ff */
[----:B------:R-:W-:-:S05]  /*0770*/  HADD2.F32 R21, -RZ, R21.H0_H0 ;  /* 0x20000015ff157230 */ /* 0x000fca0000004100 */
[----:B------:R-:W-:-:S13]  /*0780*/  FSETP.GT.FTZ.AND P0, PT, R21, RZ, PT ;  /* 0x000000ff1500720b */ /* 0x000fda0003f14000 */
[----:B------:R-:W-:Y:S05]  /*0790*/  @!P0 BRA `(.L_x_33) ;  /* 0x0000000000248947 */ /* 0x000fea0003800000 */
[----:B------:R-:W-:-:S04]  /*07a0*/  LEA R6, P0, R17, R4, 0x1 ;  /* 0x0000000411067211 */ /* 0x000fc800078008ff */
[----:B------:R-:W-:-:S05]  /*07b0*/  LEA.HI.X R7, R17, R5, R19, 0x1, P0 ;  /* 0x0000000511077211 */ /* 0x000fca00000f0c13 */
[----:B------:R-:W2:Y:S01]  /*07c0*/  LDG.E.U16 R21, desc[UR10][R6.64] ;  /* 0x0000000a06157981 */ /* 0x000ea2000c1e1500 */
[----:B------:R-:W-:-:S05]  /*07d0*/  HADD2.F32 R19, -RZ, R10.H0_H0 ;  /* 0x2000000aff137230 */ /* 0x000fca0000004100 */
[----:B------:R-:W-:Y:S01]  /*07e0*/  FADD.FTZ R14, R14, -R19 ;  /* 0x800000130e0e7221 */ /* 0x000fe20000010000 */
[----:B--2---:R-:W-:-:S05]  /*07f0*/  HADD2.F32 R22, -RZ, R21.H0_H0 ;  /* 0x20000015ff167230 */ /* 0x004fca0000004100 */
[----:B------:R-:W-:-:S05]  /*0800*/  FADD.FTZ R22, R19, R22 ;  /* 0x0000001613167221 */ /* 0x000fca0000010000 */
[----:B------:R-:W-:-:S05]  /*0810*/  F2FP.F16.F32.PACK_AB R22, RZ, R22 ;  /* 0x00000016ff16723e */ /* 0x000fca00000000ff */
[----:B------:R0:W-:Y:S02]  /*0820*/  STG.E.U16 desc[UR10][R6.64], R22 ;  /* 0x0000001606007986 */ /* 0x0001e4000c10150a */
.L_x_33:
[----:B------:R-:W-:Y:S05]  /*0830*/  BSYNC.RECONVERGENT B1 ;  /* 0x0000000000017941 */ /* 0x000fea0003800200 */
.L_x_32:
[----:B------:R-:W-:-:S04]  /*0840*/  IADD3 R17, PT, PT, R17, UR8, RZ ;  /* 0x0000000811117c10 */ /* 0x000fc8000fffe0ff */
[----:B------:R-:W-:-:S13]  /*0850*/  ISETP.GE.AND P0, PT, R17, R18, PT ;  /* 0x000000121100720c */ /* 0x000fda0003f06270 */
[----:B------:R-:W-:Y:S05]  /*0860*/  @!P0 BRA `(.L_x_34) ;  /* 0xfffffffc00788947 */ /* 0x000fea000383ffff */
.L_x_31:
        /* <DEDUP_REMOVED lines=20> */
[----:B------:R0:W1:Y:S08]  /*09b0*/  @!P1 LDS R14, [R12+UR4] ;  /* 0x000000040c0e9984 */ /* 0x0000700008000800 */
[----:B0-----:R-:W-:Y:S05]  /*09c0*/  @P0 BRA `(.L_x_36) ;  /* 0x00000000005c0947 */ /* 0x001fea0003800000 */
[----:B------:R-:W-:Y:S01]  /*09d0*/  UMOV UR9, 0xffffffff ;  /* 0xffffffff00097882 */ /* 0x000fe20000000000 */
[----:B------:R-:W-:Y:S02]  /*09e0*/  ISETP.NE.AND P0, PT, R9, RZ, PT ;  /* 0x000000ff0900720c */ /* 0x000fe40003f05270 */
[----:B------:R-:W-:Y:S11]  /*09f0*/  BRA.DIV UR9, `(.L_x_37) ;  /* 0x0000000209ac7947 */ /* 0x000ff6000b800000 */
[----:B-1----:R-:W0:Y:S02]  /*0a00*/  SHFL.DOWN PT, R7, R14, 0x10, 0x1f ;  /* 0x0a001f000e077f89 */ /* 0x002e2400000e0000 */
[----:B0-----:R-:W-:-:S05]  /*0a10*/  FADD.FTZ R7, R7, R14 ;  /* 0x0000000e07077221 */ /* 0x001fca0000010000 */
[----:B------:R-:W0:Y:S02]  /*0a20*/  SHFL.DOWN PT, R6, R7, 0x8, 0x1f ;  /* 0x09001f0007067f89 */ /* 0x000e2400000e0000 */
[----:B0-----:R-:W-:-:S05]  /*0a30*/  FADD.FTZ R6, R7, R6 ;  /* 0x0000000607067221 */ /* 0x001fca0000010000 */
[----:B------:R-:W0:Y:S02]  /*0a40*/  SHFL.DOWN PT, R17, R6, 0x4, 0x1f ;  /* 0x08801f0006117f89 */ /* 0x000e2400000e0000 */
[----:B0-----:R-:W-:-:S05]  /*0a50*/  FADD.FTZ R17, R6, R17 ;  /* 0x0000001106117221 */ /* 0x001fca0000010000 */
[----:B------:R-:W0:Y:S02]  /*0a60*/  SHFL.DOWN PT, R16, R17, 0x2, 0x1f ;  /* 0x08401f0011107f89 */ /* 0x000e2400000e0000 */
[----:B0-----:R-:W-:-:S05]  /*0a70*/  FADD.FTZ R16, R17, R16 ;  /* 0x0000001011107221 */ /* 0x001fca0000010000 */
[----:B------:R0:W1:Y:S02]  /*0a80*/  SHFL.DOWN PT, R19, R16, 0x1, 0x1f ;  /* 0x08201f0010137f89 */ /* 0x00006400000e0000 */
.L_x_45:
[----:B-1----:R-:W-:Y:S01]  /*0a90*/  FADD.FTZ R14, R16, R19 ;  /* 0x00000013100e7221 */ /* 0x002fe20000010000 */
[----:B------:R-:W-:Y:S06]  /*0aa0*/  @P0 BRA `(.L_x_36) ;  /* 0x0000000000240947 */ /* 0x000fec0003800000 */
[----:B------:R-:W-:-:S04]  /*0ab0*/  LEA R6, P0, R15, R4, 0x1 ;  /* 0x000000040f067211 */ /* 0x000fc800078008ff */
[----:B------:R-:W-:-:S05]  /*0ac0*/  LEA.HI.X R7, R15, R5, RZ, 0x1, P0 ;  /* 0x000000050f077211 */ /* 0x000fca00000f0cff */
[----:B------:R-:W2:Y:S01]  /*0ad0*/  LDG.E.U16 R15, desc[UR10][R6.64] ;  /* 0x0000000a060f7981 */ /* 0x000ea2000c1e1500 */
[----:B------:R-:W-:-:S05]  /*0ae0*/  F2FP.F16.F32.PACK_AB R14, RZ, R14 ;  /* 0x0000000eff0e723e */ /* 0x000fca00000000ff */
[----:B------:R-:W-:Y:S02]  /*0af0*/  HADD2.F32 R14, -RZ, R14.H0_H0 ;  /* 0x2000000eff0e7230 */ /* 0x000fe40000004100 */
[----:B--2---:R-:W-:-:S05]  /*0b00*/  HADD2.F32 R15, -RZ, R15.H0_H0 ;  /* 0x2000000fff0f7230 */ /* 0x004fca0000004100 */
[----:B------:R-:W-:-:S05]  /*0b10*/  FADD.FTZ R14, R15, R14 ;  /* 0x0000000e0f0e7221 */ /* 0x000fca0000010000 */
[----:B------:R-:W-:-:S05]  /*0b20*/  F2FP.F16.F32.PACK_AB R14, RZ, R14 ;  /* 0x0000000eff0e723e */ /* 0x000fca00000000ff */
[----:B------:R2:W-:Y:S02]  /*0b30*/  STG.E.U16 desc[UR10][R6.64], R14 ;  /* 0x0000000e06007986 */ /* 0x0005e4000c10150a */
.L_x_36:
[----:B------:R-:W-:Y:S05]  /*0b40*/  BSYNC B1 ;  /* 0x0000000000017941 */ /* 0x000fea0003800000 */
.L_x_35:
[----:B------:R-:W-:-:S05]  /*0b50*/  VIADD R11, R11, 0x1 ;  /* 0x000000010b0b7836 */ /* 0x000fca0000000000 */
[----:B------:R-:W-:-:S13]  /*0b60*/  ISETP.NE.AND P0, PT, R11, R18, PT ;  /* 0x000000120b00720c */ /* 0x000fda0003f05270 */
[----:B------:R-:W-:Y:S05]  /*0b70*/  @P0 BRA `(.L_x_38) ;  /* 0xfffffff800500947 */ /* 0x000fea000383ffff */
.L_x_30:
[----:B------:R-:W-:Y:S05]  /*0b80*/  BSYNC B0 ;  /* 0x0000000000007941 */ /* 0x000fea0003800000 */
.L_x_29:
[----:B------:R-:W3:Y:S02]  /*0b90*/  LDC R10, c[0x0][0x3ac] ;  /* 0x0000eb00ff0a7b82 */ /* 0x000ee40000000800 */
[----:B---3--:R-:W-:-:S13]  /*0ba0*/  ISETP.GE.AND P0, PT, R9, R10, PT ;  /* 0x0000000a0900720c */ /* 0x008fda0003f06270 */
[----:B------:R-:W-:Y:S05]  /*0bb0*/  @P0 EXIT ;  /* 0x000000000000094d */ /* 0x000fea0003800000 */
[----:B------:R-:W3:Y:S02]  /*0bc0*/  LDC R8, c[0x0][0x360] ;  /* 0x0000d800ff087b82 */ /* 0x000ee40000000800 */
.L_x_39:
[----:B--2---:R-:W-:Y:S01]  /*0bd0*/  MOV R6, UR6 ;  /* 0x0000000600067c02 */ /* 0x004fe20008000f00 */
[----:B------:R-:W-:Y:S02]  /*0be0*/  IMAD.U32 R7, RZ, RZ, UR7 ;  /* 0x00000007ff077e24 */ /* 0x000fe4000f8e00ff */
[----:B----4-:R-:W-:-:S03]  /*0bf0*/  IMAD.WIDE R2, R9, 0x2, R4 ;  /* 0x0000000209027825 */ /* 0x010fc600078e0204 */
[----:B------:R-:W2:Y:S04]  /*0c00*/  LDG.E.U16 R6, desc[UR10][R6.64] ;  /* 0x0000000a06067981 */ /* 0x000ea8000c1e1500 */
[----:B------:R-:W4:Y:S01]  /*0c10*/  LDG.E.U16 R0, desc[UR10][R2.64] ;  /* 0x0000000a02007981 */ /* 0x000f22000c1e1500 */
[----:B---3--:R-:W-:-:S05]  /*0c20*/  IMAD.IADD R9, R8, 0x1, R9 ;  /* 0x0000000108097824 */ /* 0x008fca00078e0209 */
[----:B------:R-:W-:Y:S01]  /*0c30*/  ISETP.GE.AND P0, PT, R9, R10, PT ;  /* 0x0000000a0900720c */ /* 0x000fe20003f06270 */
[----:B--2---:R-:W-:Y:S02]  /*0c40*/  HADD2.F32 R11, -RZ, R6.H0_H0 ;  /* 0x20000006ff0b7230 */ /* 0x004fe40000004100 */
[----:B----4-:R-:W-:-:S05]  /*0c50*/  HADD2.F32 R0, -RZ, R0.H0_H0 ;  /* 0x20000000ff007230 */ /* 0x010fca0000004100 */
[----:B------:R-:W-:-:S05]  /*0c60*/  FMUL.FTZ R0, R0, R11 ;  /* 0x0000000b00007220 */ /* 0x000fca0000410000 */
[----:B------:R-:W-:-:S05]  /*0c70*/  F2FP.F16.F32.PACK_AB R0, RZ, R0 ;  /* 0x00000000ff00723e */ /* 0x000fca00000000ff */
[----:B------:R4:W-:Y:S01]  /*0c80*/  STG.E.U16 desc[UR10][R2.64], R0 ;  /* 0x0000000002007986 */ /* 0x0009e2000c10150a */
[----:B------:R-:W-:Y:S05]  /*0c90*/  @!P0 BRA `(.L_x_39) ;  /* 0xfffffffc00cc8947 */ /* 0x000fea000383ffff */
[----:B------:R-:W-:Y:S05]  /*0ca0*/  EXIT ;  /* 0x000000000000794d */ /* 0x000fea0003800000 */
.L_x_37:
[----:B------:R-:W-:Y:S02]  /*0cb0*/  HFMA2 R22, -RZ, RZ, 0, 9.5367431640625e-07 ;  /* 0x00000010ff167431 */ /* 0x000fe400000001ff */
[----:B------:R-:W-:Y:S02]  /*0cc0*/  IMAD.MOV.U32 R23, RZ, RZ, 0x1f ;  /* 0x0000001fff177424 */ /* 0x000fe400078e00ff */
[----:B------:R-:W-:-:S07]  /*0cd0*/  IMAD.MOV.U32 R21, RZ, RZ, -0x1 ;  /* 0xffffffffff157424 */ /* 0x000fce00078e00ff */
[----:B-1----:R-:W-:Y:S05]  /*0ce0*/  WARPSYNC.COLLECTIVE R21, `(.L_x_40) ;  /* 0x0000000015087348 */ /* 0x002fea0003c00000 */
[----:B-1----:R0:W1:Y:S02]  /*0cf0*/  SHFL.DOWN P1, R19, R14, R22, R23 ;  /* 0x080000160e137389 */ /* 0x0020640000020017 */
[----:B01----:R-:W-:Y:S05]  /*0d00*/  ENDCOLLECTIVE ;  /* 0x000000000000791b */ /* 0x003fea0003800000 */
.L_x_40:
[----:B------:R-:W-:Y:S01]  /*0d10*/  IMAD.MOV.U32 R22, RZ, RZ, 0x8 ;  /* 0x00000008ff167424 */ /* 0x000fe200078e00ff */
[----:B------:R-:W-:-:S05]  /*0d20*/  MOV R7, R19 ;  /* 0x0000001300077202 */ /* 0x000fca0000000f00 */
[----:B------:R-:W-:-:S04]  /*0d30*/  FADD.FTZ R7, R7, R14 ;  /* 0x0000000e07077221 */ /* 0x000fc80000010000 */
[----:B------:R-:W-:-:S07]  /*0d40*/  IMAD.MOV.U32 R14, RZ, RZ, R7 ;  /* 0x000000ffff0e7224 */ /* 0x000fce00078e0007 */
[----:B------:R-:W-:Y:S05]  /*0d50*/  WARPSYNC.COLLECTIVE R21, `(.L_x_41) ;  /* 0x0000000015087348 */ /* 0x000fea0003c00000 */
[----:B------:R0:W1:Y:S02]  /*0d60*/  SHFL.DOWN P1, R19, R14, R22, R23 ;  /* 0x080000160e137389 */ /* 0x0000640000020017 */
[----:B01----:R-:W-:Y:S05]  /*0d70*/  ENDCOLLECTIVE ;  /* 0x000000000000791b */ /* 0x003fea0003800000 */
.L_x_41:
[----:B------:R-:W-:Y:S01]  /*0d80*/  IMAD.MOV.U32 R22, RZ, RZ, 0x4 ;  /* 0x00000004ff167424 */ /* 0x000fe200078e00ff */
[----:B------:R-:W-:-:S05]  /*0d90*/  MOV R6, R19 ;  /* 0x0000001300067202 */ /* 0x000fca0000000f00 */
[----:B------:R-:W-:-:S04]  /*0da0*/  FADD.FTZ R6, R7, R6 ;  /* 0x0000000607067221 */ /* 0x000fc80000010000 */
[----:B------:R-:W-:-:S07]  /*0db0*/  IMAD.MOV.U32 R14, RZ, RZ, R6 ;  /* 0x000000ffff0e7224 */ /* 0x000fce00078e0006 */
[----:B------:R-:W-:Y:S05]  /*0dc0*/  WARPSYNC.COLLECTIVE R21, `(.L_x_42) ;  /* 0x0000000015087348 */ /* 0x000fea0003c00000 */
[----:B------:R0:W1:Y:S02]  /*0dd0*/  SHFL.DOWN P1, R19, R14, R22, R23 ;  /* 0x080000160e137389 */ /* 0x0000640000020017 */
[----:B01----:R-:W-:Y:S05]  /*0de0*/  ENDCOLLECTIVE ;  /* 0x000000000000791b */ /* 0x003fea0003800000 */
.L_x_42:
[----:B------:R-:W-:Y:S01]  /*0df0*/  IMAD.MOV.U32 R22, RZ, RZ, 0x2 ;  /* 0x00000002ff167424 */ /* 0x000fe200078e00ff */
[----:B------:R-:W-:-:S05]  /*0e00*/  MOV R17, R19 ;  /* 0x0000001300117202 */ /* 0x000fca0000000f00 */
[----:B------:R-:W-:-:S04]  /*0e10*/  FADD.FTZ R17, R6, R17 ;  /* 0x0000001106117221 */ /* 0x000fc80000010000 */
[----:B------:R-:W-:-:S07]  /*0e20*/  IMAD.MOV.U32 R14, RZ, RZ, R17 ;  /* 0x000000ffff0e7224 */ /* 0x000fce00078e0011 */
[----:B------:R-:W-:Y:S05]  /*0e30*/  WARPSYNC.COLLECTIVE R21, `(.L_x_43) ;  /* 0x0000000015087348 */ /* 0x000fea0003c00000 */
[----:B------:R0:W1:Y:S02]  /*0e40*/  SHFL.DOWN P1, R19, R14, R22, R23 ;  /* 0x080000160e137389 */ /* 0x0000640000020017 */
[----:B01----:R-:W-:Y:S05]  /*0e50*/  ENDCOLLECTIVE ;  /* 0x000000000000791b */ /* 0x003fea0003800000 */
.L_x_43:
[----:B------:R-:W-:Y:S01]  /*0e60*/  IMAD.MOV.U32 R22, RZ, RZ, 0x1 ;  /* 0x00000001ff167424 */ /* 0x000fe200078e00ff */
[----:B------:R-:W-:-:S05]  /*0e70*/  MOV R16, R19 ;  /* 0x0000001300107202 */ /* 0x000fca0000000f00 */
[----:B------:R-:W-:-:S04]  /*0e80*/  FADD.FTZ R16, R17, R16 ;  /* 0x0000001011107221 */ /* 0x000fc80000010000 */
[----:B------:R-:W-:-:S07]  /*0e90*/  IMAD.MOV.U32 R14, RZ, RZ, R16 ;  /* 0x000000ffff0e7224 */ /* 0x000fce00078e0010 */
[----:B------:R-:W-:Y:S05]  /*0ea0*/  WARPSYNC.COLLECTIVE R21, `(.L_x_44) ;  /* 0x0000000015087348 */ /* 0x000fea0003c00000 */
[----:B------:R0:W1:Y:S02]  /*0eb0*/  SHFL.DOWN P1, R19, R14, R22, R23 ;  /* 0x080000160e137389 */ /* 0x0000640000020017 */
[----:B01----:R-:W-:Y:S05]  /*0ec0*/  ENDCOLLECTIVE ;  /* 0x000000000000791b */ /* 0x003fea0003800000 */
.L_x_44:
[----:B------:R-:W-:Y:S05]  /*0ed0*/  BRA `(.L_x_45) ;  /* 0xfffffff800ec7947 */ /* 0x000fea000383ffff */
        .weak           $__internal_1_$__cuda_sm20_dblrcp_rn_slowpath_v3
        .type           $__internal_1_$__cuda_sm20_dblrcp_rn_slowpath_v3,@function
        .size           $__internal_1_$__cuda_sm20_dblrcp_rn_slowpath_v3,(.L_x_182 - $__internal_1_$__cuda_sm20_dblrcp_rn_slowpath_v3)
$__internal_1_$__cuda_sm20_dblrcp_rn_slowpath_v3:
[----:B------:R-:W-:-:S14]  /*0ee0*/  DSETP.GTU.AND P0, PT, |R6|, +INF , PT ;  /* 0x7ff000000600742a */ /* 0x000fdc0003f0c200 */
[----:B------:R-:W-:Y:S05]  /*0ef0*/  @P0 BRA `(.L_x_46) ;  /* 0x00000000007c0947 */ /* 0x000fea0003800000 */
[----:B------:R-:W-:-:S04]  /*0f00*/  LOP3.LUT R9, R7, 0x7fffffff, RZ, 0xc0, !PT ;  /* 0x7fffffff07097812 */ /* 0x000fc800078ec0ff */
[----:B------:R-:W-:-:S04]  /*0f10*/  IADD3 R11, PT, PT, R9, -0x1, RZ ;  /* 0xffffffff090b7810 */ /* 0x000fc80007ffe0ff */
        /* <DEDUP_REMOVED lines=19> */
.L_x_48:
[----:B------:R-:W-:Y:S01]  /*1050*/  DMUL R6, R6, 8.11296384146066816958e+31 ;  /* 0x4690000006067828 */ /* 0x000fe20000000000 */
[----:B------:R-:W-:-:S05]  /*1060*/  MOV R12, R14 ;  /* 0x0000000e000c7202 */ /* 0x000fca0000000f00 */
        /* <DEDUP_REMOVED lines=8> */
.L_x_46:
[----:B------:R-:W-:Y:S01]  /*10f0*/  LOP3.LUT R13, R7, 0x80000, RZ, 0xfc, !PT ;  /* 0x00080000070d7812 */ /* 0x000fe200078efcff */
[----:B------:R-:W-:-:S07]  /*1100*/  IMAD.MOV.U32 R12, RZ, RZ, R6 ;  /* 0x000000ffff0c7224 */ /* 0x000fce00078e0006 */
.L_x_47:
[----:B------:R-:W-:-:S04]  /*1110*/  MOV R11, 0x0 ;  /* 0x00000000000b7802 */ /* 0x000fc80000000f00 */
[----:B------:R-:W-:Y:S05]  /*1120*/  RET.REL.NODEC R10 `(_ZN2at6native61_GLOBAL__N__a41b8ba8_28_MultiLabelMarginCriterion_cu_26f6785b38multilabel_margin_loss_backward_kernelIN3c104HalfEfEEvPT_PKS5_S8_PKlS8_iibb) ;  /* 0xffffffec0ab47950 */ /* 0x000fea0003c3ffff */
.L_x_49:
        /* <DEDUP_REMOVED lines=13> */
.L_x_182:


//--------------------- .text._ZN2at6native61_GLOBAL__N__a41b8ba8_28_MultiLabelMarginCriterion_cu_26f6785b38multilabel_margin_loss_backward_kernelIffEEvPT_PKS3_S6_PKlS6_iibb --------------------------
	.section	.text._ZN2at6native61_GLOBAL__N__a41b8ba8_28_MultiLabelMarginCriterion_cu_26f6785b38multilabel_margin_loss_backward_kernelIffEEvPT_PKS3_S6_PKlS6_iibb,"ax",@progbits
	.align	128
.text._ZN2at6native61_GLOBAL__N__a41b8ba8_28_MultiLabelMarginCriterion_cu_26f6785b38multilabel_margin_loss_backward_kernelIffEEvPT_PKS3_S6_PKlS6_iibb:
        .type           _ZN2at6native61_GLOBAL__N__a41b8ba8_28_MultiLabelMarginCriterion_cu_26f6785b38multilabel_margin_loss_backward_kernelIffEEvPT_PKS3_S6_PKlS6_iibb,@function
        .size           _ZN2at6native61_GLOBAL__N__a41b8ba8_28_MultiLabelMarginCriterion_cu_26f6785b38multilabel_margin_loss_backward_kernelIffEEvPT_PKS3_S6_PKlS6_iibb,(.L_x_184 - _ZN2at6native61_GLOBAL__N__a41b8ba8_28_MultiLabelMarginCriterion_cu_26f6785b38multilabel_margin_loss_backward_kernelIffEEvPT_PKS3_S6_PKlS6_iibb)
        .other          _ZN2at6native61_GLOBAL__N__a41b8ba8_28_MultiLabelMarginCriterion_cu_26f6785b38multilabel_margin_loss_backward_kernelIffEEvPT_PKS3_S6_PKlS6_iibb,@"STO_CUDA_ENTRY STV_DEFAULT"
_ZN2at6native61_GLOBAL__N__a41b8ba8_28_MultiLabelMarginCriterion_cu_26f6785b38multilabel_margin_loss_backward_kernelIffEEvPT_PKS3_S6_PKlS6_iibb:
[----:B------:R-:W-:Y:S01]  /*0000*/  LDC R1, c[0x0][0x37c] ;  /* 0x0000df00ff017b82 */ /* 0x000fe20000000800 */
[----:B------:R-:W0:Y:S07]  /*0010*/  S2R R0, SR_TID.X ;  /* 0x0000000000007919 */ /* 0x000e2e0000002100 */
[----:B------:R-:W0:Y:S01]  /*0020*/  LDC.64 R14, c[0x0][0x3a8] ;  /* 0x0000ea00ff0e7b82 */ /* 0x000e220000000a00 */
[----:B------:R-:W1:Y:S01]  /*0030*/  LDCU.S8 UR4, c[0x0][0x3b1] ;  /* 0x00007620ff0477ac */ /* 0x000e620008000200 */
[----:B------:R-:W-:Y:S01]  /*0040*/  BSSY.RECONVERGENT B0, `(.L_x_50) ;  /* 0x0000018000007945 */ /* 0x000fe20003800200 */
[----:B------:R-:W2:Y:S05]  /*0050*/  LDCU.64 UR8, c[0x0][0x388] ;  /* 0x00007100ff0877ac */ /* 0x000eaa0008000a00 */
[----:B------:R-:W3:Y:S08]  /*0060*/  S2UR UR5, SR_CTAID.X ;  /* 0x00000000000579c3 */ /* 0x000ef00000002500 */
[----:B------:R-:W4:Y:S01]  /*0070*/  LDC.U8 R6, c[0x0][0x3b0] ;  /* 0x0000ec00ff067b82 */ /* 0x000f220000000000 */
[----:B-1----:R-:W-:-:S02]  /*0080*/  UISETP.NE.AND UP0, UPT, UR4, URZ, UPT ;  /* 0x000000ff0400728c */ /* 0x002fc4000bf05270 */
[----:B------:R-:W-:-:S05]  /*0090*/  ISETP.NE.AND P0, PT, RZ, UR4, PT ;  /* 0x00000004ff007c0c */ /* 0x000fca000bf05270 */
[----:B------:R-:W1:Y:S01]  /*00a0*/  LDC.64 R4, c[0x0][0x380] ;  /* 0x0000e000ff047b82 */ /* 0x000e620000000a00 */
[----:B0-----:R-:W-:-:S07]  /*00b0*/  ISETP.GE.AND P1, PT, R0, R15, PT ;  /* 0x0000000f0000720c */ /* 0x001fce0003f26270 */
[----:B------:R-:W0:Y:S01]  /*00c0*/  LDC.64 R2, c[0x0][0x390] ;  /* 0x0000e400ff027b82 */ /* 0x000e220000000a00 */
[----:B---3--:R-:W-:Y:S02]  /*00d0*/  USEL UR7, UR5, URZ, !UP0 ;  /* 0x000000ff05077287 */ /* 0x008fe4000c000000 */
[----:B------:R-:W-:Y:S02]  /*00e0*/  IMAD R8, R15, UR5, RZ ;  /* 0x000000050f087c24 */ /* 0x000fe4000f8e02ff */
[----:B--2---:R-:W-:Y:S01]  /*00f0*/  ULEA UR6, UP0, UR7, UR8, 0x2 ;  /* 0x0000000807067291 */ /* 0x004fe2000f8010ff */
[----:B----4-:R-:W-:-:S03]  /*0100*/  PRMT R10, R6, 0x8880, RZ ;  /* 0x00008880060a7816 */ /* 0x010fc600000000ff */
[----:B------:R-:W-:Y:S01]  /*0110*/  ULEA.HI.X UR7, UR7, UR9, URZ, 0x2, UP0 ;  /* 0x0000000907077291 */ /* 0x000fe200080f14ff */
[----:B------:R-:W2:Y:S01]  /*0120*/  LDCU.64 UR8, c[0x0][0x358] ;  /* 0x00006b00ff0877ac */ /* 0x000ea20008000a00 */
[----:B-1----:R-:W-:Y:S01]  /*0130*/  IMAD.WIDE R4, R8, 0x4, R4 ;  /* 0x0000000408047825 */ /* 0x002fe200078e0204 */
[----:B------:R-:W-:Y:S09]  /*0140*/  @P1 BRA `(.L_x_51) ;  /* 0x00000000001c1947 */ /* 0x000ff20003800000 */
[----:B------:R-:W1:Y:S01]  /*0150*/  LDC R12, c[0x0][0x360] ;  /* 0x0000d800ff0c7b82 */ /* 0x000e620000000800 */
[----:B------:R-:W-:-:S07]  /*0160*/  IMAD.MOV.U32 R9, RZ, RZ, R0 ;  /* 0x000000ffff097224 */ /* 0x000fce00078e0000 */
.L_x_52:
[----:B------:R-:W-:-:S04]  /*0170*/  IMAD.WIDE R6, R9, 0x4, R4 ;  /* 0x0000000409067825 */ /* 0x000fc800078e0204 */
[----:B-1----:R-:W-:Y:S01]  /*0180*/  IMAD.IADD R9, R12, 0x1, R9 ;  /* 0x000000010c097824 */ /* 0x002fe200078e0209 */
[----:B--2---:R3:W-:Y:S04]  /*0190*/  STG.E desc[UR8][R6.64], RZ ;  /* 0x000000ff06007986 */ /* 0x0047e8000c101908 */
[----:B------:R-:W-:-:S13]  /*01a0*/  ISETP.GE.AND P1, PT, R9, R15, PT ;  /* 0x0000000f0900720c */ /* 0x000fda0003f26270 */
[----:B---3--:R-:W-:Y:S05]  /*01b0*/  @!P1 BRA `(.L_x_52) ;  /* 0xfffffffc00ec9947 */ /* 0x008fea000383ffff */
.L_x_51:
[----:B--2---:R-:W-:Y:S05]  /*01c0*/  BSYNC.RECONVERGENT B0 ;  /* 0x0000000000007941 */ /* 0x004fea0003800200 */
.L_x_50:
[----:B------:R-:W-:Y:S01]  /*01d0*/  SEL R6, R14, 0x1, P0 ;  /* 0x000000010e067807 */ /* 0x000fe20000000000 */
[----:B------:R-:W-:Y:S01]  /*01e0*/  BAR.SYNC.DEFER_BLOCKING 0x0 ;  /* 0x0000000000007b1d */ /* 0x000fe20000010000 */
[----:B------:R-:W-:Y:S01]  /*01f0*/  ISETP.GE.AND P0, PT, R15, 0x1, PT ;  /* 0x000000010f00780c */ /* 0x000fe20003f06270 */
[----:B0-----:R-:W-:Y:S01]  /*0200*/  IMAD.WIDE R2, R8, 0x4, R2 ;  /* 0x0000000408027825 */ /* 0x001fe200078e0202 */
[----:B------:R-:W-:Y:S02]  /*0210*/  ISETP.NE.AND P1, PT, R10, RZ, PT ;  /* 0x000000ff0a00720c */ /* 0x000fe40003f25270 */
[----:B------:R-:W-:Y:S02]  /*0220*/  SHF.R.S32.HI R9, RZ, 0x1f, R8 ;  /* 0x0000001fff097819 */ /* 0x000fe40000011408 */
[----:B------:R-:W-:-:S05]  /*0230*/  SEL R6, R6, 0x1, P1 ;  /* 0x0000000106067807 */ /* 0x000fca0000800000 */
[----:B------:R-:W-:-:S05]  /*0240*/  IMAD R6, R6, R15, RZ ;  /* 0x0000000f06067224 */ /* 0x000fca00078e02ff */
[----:B------:R-:W-:Y:S01]  /*0250*/  I2FP.F32.S32 R6, R6 ;  /* 0x0000000600067245 */ /* 0x000fe20000201400 */
[----:B------:R-:W-:Y:S06]  /*0260*/  @!P0 BRA `(.L_x_53) ;  /* 0x0000000400f88947 */ /* 0x000fec0003800000 */
[----:B------:R-:W-:-:S06]  /*0270*/  FMUL.FTZ R6, R6, 1 ;  /* 0x3f80000006067820 */ /* 0x000fcc0000410000 */
[----:B------:R-:W0:Y:S08]  /*0280*/  F2F.F64.F32 R6, R6 ;  /* 0x0000000600067310 */ /* 0x000e300000201800 */
[----:B0-----:R-:W0:Y:S01]  /*0290*/  MUFU.RCP64H R11, R7 ;  /* 0x00000007000b7308 */ /* 0x001e220000001800 */
[----:B------:R-:W-:-:S05]  /*02a0*/  VIADD R10, R7, 0x300402 ;  /* 0x00300402070a7836 */ /* 0x000fca0000000000 */
[----:B------:R-:W-:Y:S01]  /*02b0*/  FSETP.GEU.AND P0, PT, |R10|, 5.8789094863358348022e-39, PT ;  /* 0x004004020a00780b */ /* 0x000fe20003f0e200 */
[----:B0-----:R-:W-:-:S08]  /*02c0*/  DFMA R12, -R6, R10, 1 ;  /* 0x3ff00000060c742b */ /* 0x001fd0000000010a */
[----:B------:R-:W-:-:S08]  /*02d0*/  DFMA R12, R12, R12, R12 ;  /* 0x0000000c0c0c722b */ /* 0x000fd0000000000c */
[----:B------:R-:W-:-:S08]  /*02e0*/  DFMA R12, R10, R12, R10 ;  /* 0x0000000c0a0c722b */ /* 0x000fd0000000000a */
[----:B------:R-:W-:-:S08]  /*02f0*/  DFMA R14, -R6, R12, 1 ;  /* 0x3ff00000060e742b */ /* 0x000fd0000000010c */
[----:B------:R-:W-:Y:S01]  /*0300*/  DFMA R14, R12, R14, R12 ;  /* 0x0000000e0c0e722b */ /* 0x000fe2000000000c */
[----:B------:R-:W-:Y:S10]  /*0310*/  @P0 BRA `(.L_x_54) ;  /* 0x0000000000100947 */ /* 0x000ff40003800000 */
[----:B------:R-:W-:-:S04]  /*0320*/  LOP3.LUT R10, R7, 0x7fffffff, RZ, 0xc0, !PT ;  /* 0x7fffffff070a7812 */ /* 0x000fc800078ec0ff */
[----:B------:R-:W-:Y:S02]  /*0330*/  IADD3 R14, PT, PT, R10, -0x100000, RZ ;  /* 0xfff000000a0e7810 */ /* 0x000fe40007ffe0ff */
[----:B------:R-:W-:-:S07]  /*0340*/  MOV R10, 0x360 ;  /* 0x00000360000a7802 */ /* 0x000fce0000000f00 */
[----:B------:R-:W-:Y:S05]  /*0350*/  CALL.REL.NOINC `($__internal_2_$__cuda_sm20_dblrcp_rn_slowpath_v3) ;  /* 0x0000000800847944 */ /* 0x000fea0003c00000 */
.L_x_54:
[----:B------:R-:W0:Y:S01]  /*0360*/  S2UR UR5, SR_CgaCtaId ;  /* 0x00000000000579c3 */ /* 0x000e220000008800 */
[----:B------:R-:W-:Y:S01]  /*0370*/  UMOV UR12, 0xf0000000 ;  /* 0xf0000000000c7882 */ /* 0x000fe20000000000 */
[----:B------:R-:W-:Y:S01]  /*0380*/  UMOV UR13, 0x380fffff ;  /* 0x380fffff000d7882 */ /* 0x000fe20000000000 */
[----:B------:R-:W1:Y:S01]  /*0390*/  LDCU UR10, c[0x0][0x360] ;  /* 0x00006c00ff0a77ac */ /* 0x000e620008000800 */
[----:B------:R-:W2:Y:S01]  /*03a0*/  F2F.F32.F64 R10, R14 ;  /* 0x0000000e000a7310 */ /* 0x000ea20000301000 */
[----:B------:R-:W-:Y:S01]  /*03b0*/  DSETP.GEU.AND P0, PT, |R14|, UR12, PT ;  /* 0x0000000c0e007e2a */ /* 0x000fe2000bf0e200 */
[C---:B------:R-:W-:Y:S01]  /*03c0*/  IMAD.SHL.U32 R12, R0.reuse, 0x4, RZ ;  /* 0x00000004000c7824 */ /* 0x040fe200078e00ff */
[----:B------:R-:W-:Y:S01]  /*03d0*/  UMOV UR4, 0x400 ;  /* 0x0000040000047882 */ /* 0x000fe20000000000 */
[----:B------:R-:W-:Y:S01]  /*03e0*/  BSSY B0, `(.L_x_53) ;  /* 0x0000066000007945 */ /* 0x000fe20003800000 */
[----:B------:R-:W-:Y:S01]  /*03f0*/  LOP3.LUT R11, R0, 0x1f, RZ, 0xc0, !PT ;  /* 0x0000001f000b7812 */ /* 0x000fe200078ec0ff */
[----:B------:R-:W-:Y:S01]  /*0400*/  IMAD.MOV.U32 R13, RZ, RZ, RZ ;  /* 0x000000ffff0d7224 */ /* 0x000fe200078e00ff */
[----:B------:R-:W-:Y:S01]  /*0410*/  LOP3.LUT R12, R12, 0x7c, RZ, 0xc0, !PT ;  /* 0x0000007c0c0c7812 */ /* 0x000fe200078ec0ff */
[----:B------:R-:W3:Y:S01]  /*0420*/  LDCU UR16, c[0x0][0x3ac] ;  /* 0x00007580ff1077ac */ /* 0x000ee20008000800 */
[----:B------:R-:W4:Y:S06]  /*0430*/  LDCU.64 UR14, c[0x0][0x3a0] ;  /* 0x00007400ff0e77ac */ /* 0x000f2c0008000a00 */
[----:B--2---:R-:W-:Y:S01]  /*0440*/  @!P0 FMUL R10, R10, 1.175494350822287508e-38 ;  /* 0x008000000a0a8820 */ /* 0x004fe20000400000 */
[----:B0-----:R-:W-:-:S02]  /*0450*/  ULEA UR4, UR5, UR4, 0x18 ;  /* 0x0000000405047291 */ /* 0x001fc4000f8ec0ff */
[----:B-1----:R-:W-:-:S04]  /*0460*/  USHF.R.U32.HI UR5, URZ, 0x5, UR10 ;  /* 0x00000005ff057899 */ /* 0x002fc8000801160a */
[----:B---3--:R-:W-:-:S08]  /*0470*/  LEA.HI R14, R0, UR4, RZ, 0x1d ;  /* 0x00000004000e7c11 */ /* 0x008fd0000f8fe8ff */
.L_x_63:
[----:B0-----:R-:W0:Y:S01]  /*0480*/  LDCU.64 UR12, c[0x0][0x398] ;  /* 0x00007300ff0c77ac */ /* 0x001e220008000a00 */
[----:B--2---:R-:W-:-:S05]  /*0490*/  IADD3 R7, P0, PT, R8, R13, RZ ;  /* 0x0000000d08077210 */ /* 0x004fca0007f1e0ff */
[----:B------:R-:W-:Y:S01]  /*04a0*/  IMAD.X R16, RZ, RZ, R9, P0 ;  /* 0x000000ffff107224 */ /* 0x000fe200000e0609 */
[----:B0-----:R-:W-:-:S04]  /*04b0*/  LEA R6, P0, R7, UR12, 0x3 ;  /* 0x0000000c07067c11 */ /* 0x001fc8000f8018ff */
[----:B------:R-:W-:-:S05]  /*04c0*/  LEA.HI.X R7, R7, UR13, R16, 0x3, P0 ;  /* 0x0000000d07077c11 */ /* 0x000fca00080f1c10 */
[----:B------:R-:W2:Y:S02]  /*04d0*/  LDG.E R6, desc[UR8][R6.64] ;  /* 0x0000000806067981 */ /* 0x000ea4000c1e1900 */
[----:B--2---:R-:W-:-:S13]  /*04e0*/  LOP3.LUT P0, RZ, R6, 0x80000000, RZ, 0xc0, !PT ;  /* 0x8000000006ff7812 */ /* 0x004fda000780c0ff */
[----:B-1----:R-:W-:Y:S05]  /*04f0*/  @P0 BRA `(.L_x_55) ;  /* 0x0000000400500947 */ /* 0x002fea0003800000 */
[----:B------:R-:W0:Y:S01]  /*0500*/  LDCU UR11, c[0x0][0x3ac] ;  /* 0x00007580ff0b77ac */ /* 0x000e220008000800 */
[----:B------:R-:W-:Y:S01]  /*0510*/  LOP3.LUT R15, R6, 0x7fffffff, RZ, 0xc0, !PT ;  /* 0x7fffffff060f7812 */ /* 0x000fe200078ec0ff */
[----:B------:R-:W-:Y:S01]  /*0520*/  IMAD.MOV.U32 R19, RZ, RZ, RZ ;  /* 0x000000ffff137224 */ /* 0x000fe200078e00ff */
[----:B0-----:R-:W-:-:S04]  /*0530*/  MOV R18, UR11 ;  /* 0x0000000b00127c02 */ /* 0x001fc80008000f00 */
[----:B------:R-:W-:-:S13]  /*0540*/  ISETP.GE.AND P0, PT, R0, R18, PT ;  /* 0x000000120000720c */ /* 0x000fda0003f06270 */
[----:B------:R-:W-:Y:S05]  /*0550*/  @P0 BRA `(.L_x_56) ;  /* 0x0000000000840947 */ /* 0x000fea0003800000 */
[----:B------:R-:W-:-:S04]  /*0560*/  LEA R6, P0, R15, R2, 0x2 ;  /* 0x000000020f067211 */ /* 0x000fc800078010ff */
[----:B------:R-:W-:-:S05]  /*0570*/  LEA.HI.X R7, R15, R3, RZ, 0x2, P0 ;  /* 0x000000030f077211 */ /* 0x000fca00000f14ff */
[----:B------:R-:W2:Y:S01]  /*0580*/  LDG.E R6, desc[UR8][R6.64] ;  /* 0x0000000806067981 */ /* 0x000ea2000c1e1900 */
[----:B------:R-:W-:Y:S02]  /*0590*/  IMAD.MOV.U32 R19, RZ, RZ, RZ ;  /* 0x000000ffff137224 */ /* 0x000fe400078e00ff */
[----:B------:R-:W-:Y:S02]  /*05a0*/  IMAD.MOV.U32 R17, RZ, RZ, R0 ;  /* 0x000000ffff117224 */ /* 0x000fe400078e0000 */
[----:B--2---:R-:W-:-:S07]  /*05b0*/  FADD.FTZ R16, -R6, 1 ;  /* 0x3f80000006107421 */ /* 0x004fce0000010100 */
.L_x_59:
[----:B------:R-:W-:Y:S02]  /*05c0*/  SHF.R.S32.HI R20, RZ, 0x1f, R17 ;  /* 0x0000001fff147819 */ /* 0x000fe40000011411 */
[----:B0-----:R-:W-:-:S04]  /*05d0*/  IADD3 R7, P0, PT, R8, R17, RZ ;  /* 0x0000001108077210 */ /* 0x001fc80007f1e0ff */
[----:B------:R-:W-:Y:S02]  /*05e0*/  IADD3.X R18, PT, PT, R9, R20, RZ, P0, !PT ;  /* 0x0000001409127210 */ /* 0x000fe400007fe4ff */
[----:B----4-:R-:W-:-:S04]  /*05f0*/  LEA R6, P0, R7, UR14, 0x2 ;  /* 0x0000000e07067c11 */ /* 0x010fc8000f8010ff */
[----:B------:R-:W-:-:S05]  /*0600*/  LEA.HI.X R7, R7, UR15, R18, 0x2, P0 ;  /* 0x0000000f07077c11 */ /* 0x000fca00080f1412 */
[----:B------:R-:W2:Y:S01]  /*0610*/  LDG.E R6, desc[UR8][R6.64] ;  /* 0x0000000806067981 */ /* 0x000ea2000c1e1900 */
[----:B------:R-:W-:Y:S01]  /*0620*/  BSSY.RECONVERGENT B1, `(.L_x_57) ;  /* 0x0000011000017945 */ /* 0x000fe20003800200 */
[----:B--2---:R-:W0:Y:S02]  /*0630*/  F2I.FTZ.TRUNC.NTZ R18, R6 ;  /* 0x0000000600127305 */ /* 0x004e24000021f100 */
[----:B0-----:R-:W-:Y:S01]  /*0640*/  ISETP.NE.AND P0, PT, R18, RZ, PT ;  /* 0x000000ff1200720c */ /* 0x001fe20003f05270 */
[----:B------:R-:W-:-:S12]  /*0650*/  IMAD.U32 R18, RZ, RZ, UR16 ;  /* 0x00000010ff127e24 */ /* 0x000fd8000f8e00ff */
[----:B------:R-:W-:Y:S05]  /*0660*/  @P0 BRA `(.L_x_58) ;  /* 0x0000000000300947 */ /* 0x000fea0003800000 */
[----:B------:R-:W-:-:S04]  /*0670*/  LEA R6, P0, R17, R2, 0x2 ;  /* 0x0000000211067211 */ /* 0x000fc800078010ff */
[----:B------:R-:W-:-:S06]  /*0680*/  LEA.HI.X R7, R17, R3, R20, 0x2, P0 ;  /* 0x0000000311077211 */ /* 0x000fcc00000f1414 */
[----:B------:R-:W2:Y:S02]  /*0690*/  LDG.E R7, desc[UR8][R6.64] ;  /* 0x0000000806077981 */ /* 0x000ea4000c1e1900 */
[----:B--2---:R-:W-:-:S05]  /*06a0*/  FADD.FTZ R21, R16, R7 ;  /* 0x0000000710157221 */ /* 0x004fca0000010000 */
[----:B------:R-:W-:-:S13]  /*06b0*/  FSETP.GT.FTZ.AND P0, PT, R21, RZ, PT ;  /* 0x000000ff1500720b */ /* 0x000fda0003f14000 */
[----:B------:R-:W-:Y:S05]  /*06c0*/  @!P0 BRA `(.L_x_58) ;  /* 0x0000000000188947 */ /* 0x000fea0003800000 */
[----:B------:R-:W-:-:S04]  /*06d0*/  LEA R6, P0, R17, R4, 0x2 ;  /* 0x0000000411067211 */ /* 0x000fc800078010ff */
[----:B------:R-:W-:-:S05]  /*06e0*/  LEA.HI.X R7, R17, R5, R20, 0x2, P0 ;  /* 0x0000000511077211 */ /* 0x000fca00000f1414 */
[----:B------:R-:W2:Y:S01]  /*06f0*/  LDG.E R21, desc[UR8][R6.64] ;  /* 0x0000000806157981 */ /* 0x000ea2000c1e1900 */
[C---:B------:R-:W-:Y:S01]  /*0700*/  FADD.FTZ R19, -R10.reuse, R19 ;  /* 0x000000130a137221 */ /* 0x040fe20000010100 */
[----:B--2---:R-:W-:-:S05]  /*0710*/  FADD.FTZ R21, R10, R21 ;  /* 0x000000150a157221 */ /* 0x004fca0000010000 */
[----:B------:R0:W-:Y:S02]  /*0720*/  STG.E desc[UR8][R6.64], R21 ;  /* 0x0000001506007986 */ /* 0x0001e4000c101908 */
.L_x_58:
[----:B------:R-:W-:Y:S05]  /*0730*/  BSYNC.RECONVERGENT B1 ;  /* 0x0000000000017941 */ /* 0x000fea0003800200 */
.L_x_57:
[----:B------:R-:W-:-:S05]  /*0740*/  VIADD R17, R17, UR10 ;  /* 0x0000000a11117c36 */ /* 0x000fca0008000000 */
[----:B------:R-:W-:-:S13]  /*0750*/  ISETP.GE.AND P0, PT, R17, R18, PT ;  /* 0x000000121100720c */ /* 0x000fda0003f06270 */
[----:B------:R-:W-:Y:S05]  /*0760*/  @!P0 BRA `(.L_x_59) ;  /* 0xfffffffc00948947 */ /* 0x000fea000383ffff */
.L_x_56:
        /* <DEDUP_REMOVED lines=34> */
.L_x_70:
[----:B-1----:R-:W-:Y:S01]  /*0990*/  FADD.FTZ R20, R17, R20 ;  /* 0x0000001411147221 */ /* 0x002fe20000010000 */
[----:B------:R-:W-:Y:S06]  /*09a0*/  @P0 BRA `(.L_x_61) ;  /* 0x0000000000140947 */ /* 0x000fec0003800000 */
[----:B------:R-:W-:-:S04]  /*09b0*/  LEA R6, P0, R15, R4, 0x2 ;  /* 0x000000040f067211 */ /* 0x000fc800078010ff */
[----:B------:R-:W-:-:S05]  /*09c0*/  LEA.HI.X R7, R15, R5, RZ, 0x2, P0 ;  /* 0x000000050f077211 */ /* 0x000fca00000f14ff */
[----:B------:R-:W2:Y:S02]  /*09d0*/  LDG.E R15, desc[UR8][R6.64] ;  /* 0x00000008060f7981 */ /* 0x000ea4000c1e1900 */
[----:B--2---:R-:W-:-:S05]  /*09e0*/  FADD.FTZ R15, R20, R15 ;  /* 0x0000000f140f7221 */ /* 0x004fca0000010000 */
[----:B------:R2:W-:Y:S02]  /*09f0*/  STG.E desc[UR8][R6.64], R15 ;  /* 0x0000000f06007986 */ /* 0x0005e4000c101908 */
.L_x_61:
[----:B----4-:R-:W-:Y:S05]  /*0a00*/  BSYNC B1 ;  /* 0x0000000000017941 */ /* 0x010fea0003800000 */
.L_x_60:
[----:B------:R-:W-:-:S04]  /*0a10*/  IADD3 R13, PT, PT, R13, 0x1, RZ ;  /* 0x000000010d0d7810 */ /* 0x000fc80007ffe0ff */
[----:B------:R-:W-:-:S13]  /*0a20*/  ISETP.NE.AND P0, PT, R13, R18, PT ;  /* 0x000000120d00720c */ /* 0x000fda0003f05270 */
[----:B------:R-:W-:Y:S05]  /*0a30*/  @P0 BRA `(.L_x_63) ;  /* 0xfffffff800900947 */ /* 0x000fea000383ffff */
.L_x_55:
[----:B----4-:R-:W-:Y:S05]  /*0a40*/  BSYNC B0 ;  /* 0x0000000000007941 */ /* 0x010fea0003800000 */
.L_x_53:
[----:B------:R-:W3:Y:S02]  /*0a50*/  LDC R13, c[0x0][0x3ac] ;  /* 0x0000eb00ff0d7b82 */ /* 0x000ee40000000800 */
[----:B---3--:R-:W-:-:S13]  /*0a60*/  ISETP.GE.AND P0, PT, R0, R13, PT ;  /* 0x0000000d0000720c */ /* 0x008fda0003f06270 */
[----:B------:R-:W-:Y:S05]  /*0a70*/  @P0 EXIT ;  /* 0x000000000000094d */ /* 0x000fea0003800000 */
[----:B------:R-:W3:Y:S02]  /*0a80*/  LDC R11, c[0x0][0x360] ;  /* 0x0000d800ff0b7b82 */ /* 0x000ee40000000800 */
.L_x_64:
[----:B--2---:R-:W-:Y:S02]  /*0a90*/  IMAD.U32 R6, RZ, RZ, UR6 ;  /* 0x00000006ff067e24 */ /* 0x004fe4000f8e00ff */
[----:B------:R-:W-:Y:S02]  /*0aa0*/  IMAD.U32 R7, RZ, RZ, UR7 ;  /* 0x00000007ff077e24 */ /* 0x000fe4000f8e00ff */
[----:B----4-:R-:W-:-:S03]  /*0ab0*/  IMAD.WIDE R2, R0, 0x4, R4 ;  /* 0x0000000400027825 */ /* 0x010fc600078e0204 */
[----:B------:R-:W2:Y:S04]  /*0ac0*/  LDG.E R6, desc[UR8][R6.64] ;  /* 0x0000000806067981 */ /* 0x000ea8000c1e1900 */
[----:B------:R-:W2:Y:S01]  /*0ad0*/  LDG.E R9, desc[UR8][R2.64] ;  /* 0x0000000802097981 */ /* 0x000ea2000c1e1900 */
[----:B---3--:R-:W-:-:S05]  /*0ae0*/  IMAD.IADD R0, R11, 0x1, R0 ;  /* 0x000000010b007824 */ /* 0x008fca00078e0200 */
[----:B------:R-:W-:Y:S01]  /*0af0*/  ISETP.GE.AND P0, PT, R0, R13, PT ;  /* 0x0000000d0000720c */ /* 0x000fe20003f06270 */
[----:B--2---:R-:W-:-:S05]  /*0b00*/  FMUL.FTZ R9, R6, R9 ;  /* 0x0000000906097220 */ /* 0x004fca0000410000 */
[----:B------:R4:W-:Y:S07]  /*0b10*/  STG.E desc[UR8][R2.64], R9 ;  /* 0x0000000902007986 */ /* 0x0009ee000c101908 */
[----:B------:R-:W-:Y:S05]  /*0b20*/  @!P0 BRA `(.L_x_64) ;  /* 0xfffffffc00d88947 */ /* 0x000fea000383ffff */
[----:B------:R-:W-:Y:S05]  /*0b30*/  EXIT ;  /* 0x000000000000794d */ /* 0x000fea0003800000 */
.L_x_62:
[----:B------:R-:W-:Y:S02]  /*0b40*/  HFMA2 R22, -RZ, RZ, 0, 9.5367431640625e-07 ;  /* 0x00000010ff167431 */ /* 0x000fe400000001ff */
[----:B------:R-:W-:Y:S02]  /*0b50*/  IMAD.MOV.U32 R24, RZ, RZ, 0x1f ;  /* 0x0000001fff187424 */ /* 0x000fe400078e00ff */
[----:B------:R-:W-:-:S07]  /*0b60*/  IMAD.MOV.U32 R21, RZ, RZ, -0x1 ;  /* 0xffffffffff157424 */ /* 0x000fce00078e00ff */
[----:B-1--4-:R-:W-:Y:S05]  /*0b70*/  WARPSYNC.COLLECTIVE R21, `(.L_x_65) ;  /* 0x0000000015087348 */ /* 0x012fea0003c00000 */
[----:B-1----:R0:W1:Y:S02]  /*0b80*/  SHFL.DOWN P1, R20, R19, R22, R24 ;  /* 0x0800001613147389 */ /* 0x0020640000020018 */
[----:B01--4-:R-:W-:Y:S05]  /*0b90*/  ENDCOLLECTIVE ;  /* 0x000000000000791b */ /* 0x013fea0003800000 */
.L_x_65:
[----:B------:R-:W-:Y:S02]  /*0ba0*/  IMAD.MOV.U32 R22, RZ, RZ, 0x8 ;  /* 0x00000008ff167424 */ /* 0x000fe400078e00ff */
[----:B------:R-:W-:-:S04]  /*0bb0*/  IMAD.MOV.U32 R6, RZ, RZ, R20 ;  /* 0x000000ffff067224 */ /* 0x000fc800078e0014 */
[----:B------:R-:W-:-:S05]  /*0bc0*/  FADD.FTZ R6, R6, R19 ;  /* 0x0000001306067221 */ /* 0x000fca0000010000 */
[----:B------:R-:W-:-:S07]  /*0bd0*/  MOV R19, R6 ;  /* 0x0000000600137202 */ /* 0x000fce0000000f00 */
[----:B------:R-:W-:Y:S05]  /*0be0*/  WARPSYNC.COLLECTIVE R21, `(.L_x_66) ;  /* 0x0000000015087348 */ /* 0x000fea0003c00000 */
[----:B------:R0:W1:Y:S02]  /*0bf0*/  SHFL.DOWN P1, R20, R19, R22, R24 ;  /* 0x0800001613147389 */ /* 0x0000640000020018 */
[----:B01----:R-:W-:Y:S05]  /*0c00*/  ENDCOLLECTIVE ;  /* 0x000000000000791b */ /* 0x003fea0003800000 */
.L_x_66:
[----:B------:R-:W-:Y:S02]  /*0c10*/  IMAD.MOV.U32 R22, RZ, RZ, 0x4 ;  /* 0x00000004ff167424 */ /* 0x000fe400078e00ff */
[----:B------:R-:W-:-:S04]  /*0c20*/  IMAD.MOV.U32 R7, RZ, RZ, R20 ;  /* 0x000000ffff077224 */ /* 0x000fc800078e0014 */
[----:B------:R-:W-:-:S05]  /*0c30*/  FADD.FTZ R7, R6, R7 ;  /* 0x0000000706077221 */ /* 0x000fca0000010000 */
[----:B------:R-:W-:-:S07]  /*0c40*/  MOV R19, R7 ;  /* 0x0000000700137202 */ /* 0x000fce0000000f00 */
[----:B------:R-:W-:Y:S05]  /*0c50*/  WARPSYNC.COLLECTIVE R21, `(.L_x_67) ;  /* 0x0000000015087348 */ /* 0x000fea0003c00000 */
[----:B------:R0:W1:Y:S02]  /*0c60*/  SHFL.DOWN P1, R20, R19, R22, R24 ;  /* 0x0800001613147389 */ /* 0x0000640000020018 */
[----:B01----:R-:W-:Y:S05]  /*0c70*/  ENDCOLLECTIVE ;  /* 0x000000000000791b */ /* 0x003fea0003800000 */
.L_x_67:
[----:B------:R-:W-:Y:S02]  /*0c80*/  IMAD.MOV.U32 R22, RZ, RZ, 0x2 ;  /* 0x00000002ff167424 */ /* 0x000fe400078e00ff */
[----:B------:R-:W-:-:S04]  /*0c90*/  IMAD.MOV.U32 R16, RZ, RZ, R20 ;  /* 0x000000ffff107224 */ /* 0x000fc800078e0014 */
[----:B------:R-:W-:-:S05]  /*0ca0*/  FADD.FTZ R16, R7, R16 ;  /* 0x0000001007107221 */ /* 0x000fca0000010000 */
[----:B------:R-:W-:-:S07]  /*0cb0*/  MOV R19, R16 ;  /* 0x0000001000137202 */ /* 0x000fce0000000f00 */
[----:B------:R-:W-:Y:S05]  /*0cc0*/  WARPSYNC.COLLECTIVE R21, `(.L_x_68) ;  /* 0x0000000015087348 */ /* 0x000fea0003c00000 */
[----:B------:R0:W1:Y:S02]  /*0cd0*/  SHFL.DOWN P1, R20, R19, R22, R24 ;  /* 0x0800001613147389 */ /* 0x0000640000020018 */
[----:B01----:R-:W-:Y:S05]  /*0ce0*/  ENDCOLLECTIVE ;  /* 0x000000000000791b */ /* 0x003fea0003800000 */
.L_x_68:
[----:B------:R-:W-:Y:S02]  /*0cf0*/  IMAD.MOV.U32 R22, RZ, RZ, 0x1 ;  /* 0x00000001ff167424 */ /* 0x000fe400078e00ff */
[----:B------:R-:W-:-:S04]  /*0d00*/  IMAD.MOV.U32 R17, RZ, RZ, R20 ;  /* 0x000000ffff117224 */ /* 0x000fc800078e0014 */
[----:B------:R-:W-:-:S05]  /*0d10*/  FADD.FTZ R17, R16, R17 ;  /* 0x0000001110117221 */ /* 0x000fca0000010000 */
[----:B------:R-:W-:-:S07]  /*0d20*/  MOV R19, R17 ;  /* 0x0000001100137202 */ /* 0x000fce0000000f00 */
[----:B------:R-:W-:Y:S05]  /*0d30*/  WARPSYNC.COLLECTIVE R21, `(.L_x_69) ;  /* 0x0000000015087348 */ /* 0x000fea0003c00000 */
[----:B------:R0:W1:Y:S02]  /*0d40*/  SHFL.DOWN P1, R20, R19, R22, R24 ;  /* 0x0800001613147389 */ /* 0x0000640000020018 */
[----:B01----:R-:W-:Y:S05]  /*0d50*/  ENDCOLLECTIVE ;  /* 0x000000000000791b */ /* 0x003fea0003800000 */
.L_x_69:
[----:B------:R-:W-:Y:S05]  /*0d60*/  BRA `(.L_x_70) ;  /* 0xfffffffc00087947 */ /* 0x000fea000383ffff */
        .weak           $__internal_2_$__cuda_sm20_dblrcp_rn_slowpath_v3
        .type           $__internal_2_$__cuda_sm20_dblrcp_rn_slowpath_v3,@function
        .size           $__internal_2_$__cuda_sm20_dblrcp_rn_slowpath_v3,(.L_x_184 - $__internal_2_$__cuda_sm20_dblrcp_rn_slowpath_v3)
$__internal_2_$__cuda_sm20_dblrcp_rn_slowpath_v3:
[----:B------:R-:W-:-:S14]  /*0d70*/  DSETP.GTU.AND P0, PT, |R6|, +INF , PT ;  /* 0x7ff000000600742a */ /* 0x000fdc0003f0c200 */
[----:B------:R-:W-:Y:S05]  /*0d80*/  @P0 BRA `(.L_x_71) ;  /* 0x00000000007c0947 */ /* 0x000fea0003800000 */
[----:B------:R-:W-:-:S05]  /*0d90*/  LOP3.LUT R11, R7, 0x7fffffff, RZ, 0xc0, !PT ;  /* 0x7fffffff070b7812 */ /* 0x000fca00078ec0ff */
[----:B------:R-:W-:-:S05]  /*0da0*/  VIADD R12, R11, 0xffffffff ;  /* 0xffffffff0b0c7836 */ /* 0x000fca0000000000 */
[----:B------:R-:W-:-:S13]  /*0db0*/  ISETP.GE.U32.AND P0, PT, R12, 0x7fefffff, PT ;  /* 0x7fefffff0c00780c */ /* 0x000fda0003f06070 */
[----:B------:R-:W-:Y:S02]  /*0dc0*/  @P0 LOP3.LUT R13, R7, 0x7ff00000, RZ, 0x3c, !PT ;  /* 0x7ff00000070d0812 */ /* 0x000fe400078e3cff */
[----:B------:R-:W-:Y:S01]  /*0dd0*/  @P0 MOV R12, RZ ;  /* 0x000000ff000c0202 */ /* 0x000fe20000000f00 */
[----:B------:R-:W-:Y:S06]  /*0de0*/  @P0 BRA `(.L_x_72) ;  /* 0x00000000006c0947 */ /* 0x000fec0003800000 */
[----:B------:R-:W-:-:S13]  /*0df0*/  ISETP.GE.U32.AND P0, PT, R11, 0x1000001, PT ;  /* 0x010000010b00780c */ /* 0x000fda0003f06070 */
[----:B------:R-:W-:Y:S05]  /*0e00*/  @!P0 BRA `(.L_x_73) ;  /* 0x0000000000348947 */ /* 0x000fea0003800000 */
[----:B------:R-:W-:Y:S02]  /*0e10*/  VIADD R13, R7, 0xc0200000 ;  /* 0xc0200000070d7836 */ /* 0x000fe40000000000 */
[----:B------:R-:W-:Y:S02]  /*0e20*/  IMAD.MOV.U32 R12, RZ, RZ, R6 ;  /* 0x000000ffff0c7224 */ /* 0x000fe400078e0006 */
[----:B------:R-:W0:Y:S04]  /*0e30*/  MUFU.RCP64H R15, R13 ;  /* 0x0000000d000f7308 */ /* 0x000e280000001800 */
        /* <DEDUP_REMOVED lines=10> */
.L_x_73:
        /* <DEDUP_REMOVED lines=10> */
.L_x_71:
[----:B------:R-:W-:Y:S01]  /*0f80*/  LOP3.LUT R13, R7, 0x80000, RZ, 0xfc, !PT ;  /* 0x00080000070d7812 */ /* 0x000fe200078efcff */
[----:B------:R-:W-:-:S07]  /*0f90*/  IMAD.MOV.U32 R12, RZ, RZ, R6 ;  /* 0x000000ffff0c7224 */ /* 0x000fce00078e0006 */
.L_x_72:
[----:B------:R-:W-:Y:S01]  /*0fa0*/  IMAD.MOV.U32 R11, RZ, RZ, 0x0 ;  /* 0x00000000ff0b7424 */ /* 0x000fe200078e00ff */
[----:B------:R-:W-:Y:S01]  /*0fb0*/  MOV R15, R13 ;  /* 0x0000000d000f7202 */ /* 0x000fe20000000f00 */
[----:B------:R-:W-:Y:S02]  /*0fc0*/  IMAD.MOV.U32 R14, RZ, RZ, R12 ;  /* 0x000000ffff0e7224 */ /* 0x000fe400078e000c */
[----:B------:R-:W-:Y:S05]  /*0fd0*/  RET.REL.NODEC R10 `(_ZN2at6native61_GLOBAL__N__a41b8ba8_28_MultiLabelMarginCriterion_cu_26f6785b38multilabel_margin_loss_backward_kernelIffEEvPT_PKS3_S6_PKlS6_iibb) ;  /* 0xfffffff00a087950 */ /* 0x000fea0003c3ffff */
.L_x_74:
        /* <DEDUP_REMOVED lines=10> */
.L_x_184:


//--------------------- .text._ZN2at6native61_GLOBAL__N__a41b8ba8_28_MultiLabelMarginCriterion_cu_26f6785b38multilabel_margin_loss_backward_kernelIddEEvPT_PKS3_S6_PKlS6_iibb --------------------------
	.section	.text._ZN2at6native61_GLOBAL__N__a41b8ba8_28_MultiLabelMarginCriterion_cu_26f6785b38multilabel_margin_loss_backward_kernelIddEEvPT_PKS3_S6_PKlS6_iibb,"ax",@progbits
	.align	128
.text._ZN2at6native61_GLOBAL__N__a41b8ba8_28_MultiLabelMarginCriterion_cu_26f6785b38multilabel_margin_loss_backward_kernelIddEEvPT_PKS3_S6_PKlS6_iibb:
        .type           _ZN2at6native61_GLOBAL__N__a41b8ba8_28_MultiLabelMarginCriterion_cu_26f6785b38multilabel_margin_loss_backward_kernelIddEEvPT_PKS3_S6_PKlS6_iibb,@function
        .size           _ZN2at6native61_GLOBAL__N__a41b8ba8_28_MultiLabelMarginCriterion_cu_26f6785b38multilabel_margin_loss_backward_kernelIddEEvPT_PKS3_S6_PKlS6_iibb,(.L_x_186 - _ZN2at6native61_GLOBAL__N__a41b8ba8_28_MultiLabelMarginCriterion_cu_26f6785b38multilabel_margin_loss_backward_kernelIddEEvPT_PKS3_S6_PKlS6_iibb)
        .other          _ZN2at6native61_GLOBAL__N__a41b8ba8_28_MultiLabelMarginCriterion_cu_26f6785b38multilabel_margin_loss_backward_kernelIddEEvPT_PKS3_S6_PKlS6_iibb,@"STO_CUDA_ENTRY STV_DEFAULT"
_ZN2at6native61_GLOBAL__N__a41b8ba8_28_MultiLabelMarginCriterion_cu_26f6785b38multilabel_margin_loss_backward_kernelIddEEvPT_PKS3_S6_PKlS6_iibb:
[----:B------:R-:W-:Y:S01]  /*0000*/  LDC R1, c[0x0][0x37c] ;  /* 0x0000df00ff017b82 */ /* 0x000fe20000000800 */
[----:B------:R-:W0:Y:S07]  /*0010*/  S2R R0, SR_TID.X ;  /* 0x0000000000007919 */ /* 0x000e2e0000002100 */
[----:B------:R-:W1:Y:S01]  /*0020*/  LDC.64 R2, c[0x0][0x3a8] ;  /* 0x0000ea00ff027b82 */ /* 0x000e620000000a00 */
[----:B------:R-:W2:Y:S01]  /*0030*/  LDCU.S8 UR4, c[0x0][0x3b1] ;  /* 0x00007620ff0477ac */ /* 0x000ea20008000200 */
[----:B------:R-:W-:Y:S01]  /*0040*/  BSSY.RECONVERGENT B0, `(.L_x_75) ;  /* 0x000001b000007945 */ /* 0x000fe20003800200 */
[----:B------:R-:W3:Y:S05]  /*0050*/  LDCU.64 UR8, c[0x0][0x388] ;  /* 0x00007100ff0877ac */ /* 0x000eea0008000a00 */
[----:B------:R-:W4:Y:S08]  /*0060*/  S2UR UR7, SR_CTAID.X ;  /* 0x00000000000779c3 */ /* 0x000f300000002500 */
[----:B------:R-:W5:Y:S01]  /*0070*/  LDC.U8 R8, c[0x0][0x3b0] ;  /* 0x0000ec00ff087b82 */ /* 0x000f620000000000 */
[----:B--2---:R-:W-:-:S02]  /*0080*/  UISETP.NE.AND UP0, UPT, UR4, URZ, UPT ;  /* 0x000000ff0400728c */ /* 0x004fc4000bf05270 */
[----:B------:R-:W-:-:S05]  /*0090*/  ISETP.NE.AND P1, PT, RZ, UR4, PT ;  /* 0x00000004ff007c0c */ /* 0x000fca000bf25270 */
[----:B------:R-:W2:Y:S01]  /*00a0*/  LDC.64 R6, c[0x0][0x380] ;  /* 0x0000e000ff067b82 */ /* 0x000ea20000000a00 */
[----:B-1----:R-:W-:Y:S02]  /*00b0*/  SEL R2, R2, 0x1, P1 ;  /* 0x0000000102027807 */ /* 0x002fe40000800000 */
[----:B0-----:R-:W-:-:S05]  /*00c0*/  ISETP.GE.AND P2, PT, R0, R3, PT ;  /* 0x000000030000720c */ /* 0x001fca0003f46270 */
[----:B------:R-:W0:Y:S01]  /*00d0*/  LDC.64 R4, c[0x0][0x390] ;  /* 0x0000e400ff047b82 */ /* 0x000e220000000a00 */
[----:B----4-:R-:W-:Y:S02]  /*00e0*/  USEL UR6, UR7, URZ, !UP0 ;  /* 0x000000ff07067287 */ /* 0x010fe4000c000000 */
[----:B------:R-:W-:Y:S02]  /*00f0*/  IMAD R16, R3, UR7, RZ ;  /* 0x0000000703107c24 */ /* 0x000fe4000f8e02ff */
[----:B---3--:R-:W-:Y:S01]  /*0100*/  ULEA UR5, UP0, UR6, UR8, 0x3 ;  /* 0x0000000806057291 */ /* 0x008fe2000f8018ff */
[----:B-----5:R-:W-:-:S03]  /*0110*/  PRMT R8, R8, 0x8880, RZ ;  /* 0x0000888008087816 */ /* 0x020fc600000000ff */
[----:B------:R-:W-:Y:S01]  /*0120*/  ULEA.HI.X UR4, UR6, UR9, URZ, 0x3, UP0 ;  /* 0x0000000906047291 */ /* 0x000fe200080f1cff */
[----:B------:R-:W1:Y:S01]  /*0130*/  LDCU.64 UR8, c[0x0][0x358] ;  /* 0x00006b00ff0877ac */ /* 0x000e620008000a00 */
[----:B------:R-:W-:-:S04]  /*0140*/  ISETP.NE.AND P0, PT, R8, RZ, PT ;  /* 0x000000ff0800720c */ /* 0x000fc80003f05270 */
[----:B------:R-:W-:Y:S01]  /*0150*/  SEL R2, R2, 0x1, P0 ;  /* 0x0000000102027807 */ /* 0x000fe20000000000 */
[----:B--2---:R-:W-:Y:S01]  /*0160*/  IMAD.WIDE R6, R16, 0x8, R6 ;  /* 0x0000000810067825 */ /* 0x004fe200078e0206 */
[----:B------:R-:W-:Y:S07]  /*0170*/  @P2 BRA `(.L_x_76) ;  /* 0x00000000001c2947 */ /* 0x000fee0003800000 */
[----:B------:R-:W2:Y:S01]  /*0180*/  LDC R11, c[0x0][0x360] ;  /* 0x0000d800ff0b7b82 */ /* 0x000ea20000000800 */
[----:B------:R-:W-:-:S07]  /*0190*/  IMAD.MOV.U32 R10, RZ, RZ, R0 ;  /* 0x000000ffff0a7224 */ /* 0x000fce00078e0000 */
.L_x_77:
[----:B------:R-:W-:-:S04]  /*01a0*/  IMAD.WIDE R8, R10, 0x8, R6 ;  /* 0x000000080a087825 */ /* 0x000fc800078e0206 */
[----:B--2---:R-:W-:Y:S01]  /*01b0*/  IMAD.IADD R10, R11, 0x1, R10 ;  /* 0x000000010b0a7824 */ /* 0x004fe200078e020a */
[----:B-1----:R3:W-:Y:S04]  /*01c0*/  STG.E.64 desc[UR8][R8.64], RZ ;  /* 0x000000ff08007986 */ /* 0x0027e8000c101b08 */
[----:B------:R-:W-:-:S13]  /*01d0*/  ISETP.GE.AND P0, PT, R10, R3, PT ;  /* 0x000000030a00720c */ /* 0x000fda0003f06270 */
[----:B---3--:R-:W-:Y:S05]  /*01e0*/  @!P0 BRA `(.L_x_77) ;  /* 0xfffffffc00ec8947 */ /* 0x008fea000383ffff */
.L_x_76:
[----:B-1----:R-:W-:Y:S05]  /*01f0*/  BSYNC.RECONVERGENT B0 ;  /* 0x0000000000007941 */ /* 0x002fea0003800200 */
.L_x_75:
[----:B------:R-:W-:Y:S01]  /*0200*/  IMAD R2, R2, R3, RZ ;  /* 0x0000000302027224 */ /* 0x000fe200078e02ff */
[----:B------:R-:W-:Y:S01]  /*0210*/  BAR.SYNC.DEFER_BLOCKING 0x0 ;  /* 0x0000000000007b1d */ /* 0x000fe20000010000 */
[----:B------:R-:W-:Y:S01]  /*0220*/  ISETP.GE.AND P0, PT, R3, 0x1, PT ;  /* 0x000000010300780c */ /* 0x000fe20003f06270 */
[----:B0-----:R-:W-:Y:S01]  /*0230*/  IMAD.WIDE R4, R16, 0x8, R4 ;  /* 0x0000000810047825 */ /* 0x001fe200078e0204 */
[----:B------:R-:W-:-:S03]  /*0240*/  SHF.R.S32.HI R17, RZ, 0x1f, R16 ;  /* 0x0000001fff117819 */ /* 0x000fc60000011410 */
[----:B------:R0:W1:Y:S08]  /*0250*/  I2F.F64 R8, R2 ;  /* 0x0000000200087312 */ /* 0x0000700000201c00 */
[----:B------:R-:W-:Y:S05]  /*0260*/  @!P0 BRA `(.L_x_78) ;  /* 0x00000008000c8947 */ /* 0x000fea0003800000 */
[----:B-1----:R-:W1:Y:S01]  /*0270*/  MUFU.RCP64H R3, R9 ;  /* 0x0000000900037308 */ /* 0x002e620000001800 */
[----:B0-----:R-:W-:-:S05]  /*0280*/  VIADD R2, R9, 0x300402 ;  /* 0x0030040209027836 */ /* 0x001fca0000000000 */
[----:B------:R-:W-:Y:S01]  /*0290*/  FSETP.GEU.AND P0, PT, |R2|, 5.8789094863358348022e-39, PT ;  /* 0x004004020200780b */ /* 0x000fe20003f0e200 */
[----:B-1----:R-:W-:-:S08]  /*02a0*/  DFMA R10, -R8, R2, 1 ;  /* 0x3ff00000080a742b */ /* 0x002fd00000000102 */
[----:B------:R-:W-:-:S08]  /*02b0*/  DFMA R10, R10, R10, R10 ;  /* 0x0000000a0a0a722b */ /* 0x000fd0000000000a */
[----:B------:R-:W-:-:S08]  /*02c0*/  DFMA R10, R2, R10, R2 ;  /* 0x0000000a020a722b */ /* 0x000fd00000000002 */
[----:B------:R-:W-:-:S08]  /*02d0*/  DFMA R12, -R8, R10, 1 ;  /* 0x3ff00000080c742b */ /* 0x000fd0000000010a */
[----:B------:R-:W-:Y:S01]  /*02e0*/  DFMA R2, R10, R12, R10 ;  /* 0x0000000c0a02722b */ /* 0x000fe2000000000a */
[----:B------:R-:W-:Y:S10]  /*02f0*/  @P0 BRA `(.L_x_79) ;  /* 0x0000000000100947 */ /* 0x000ff40003800000 */
[----:B------:R-:W-:Y:S02]  /*0300*/  LOP3.LUT R2, R9, 0x7fffffff, RZ, 0xc0, !PT ;  /* 0x7fffffff09027812 */ /* 0x000fe400078ec0ff */
[----:B------:R-:W-:-:S03]  /*0310*/  MOV R10, 0x340 ;  /* 0x00000340000a7802 */ /* 0x000fc60000000f00 */
[----:B------:R-:W-:-:S07]  /*0320*/  VIADD R12, R2, 0xfff00000 ;  /* 0xfff00000020c7836 */ /* 0x000fce0000000000 */
[----:B------:R-:W-:Y:S05]  /*0330*/  CALL.REL.NOINC `($__internal_3_$__cuda_sm20_dblrcp_rn_slowpath_v3) ;  /* 0x0000000c000c7944 */ /* 0x000fea0003c00000 */
.L_x_79:
[----:B------:R-:W-:Y:S01]  /*0340*/  BSSY B0, `(.L_x_78) ;  /* 0x0000075000007945 */ /* 0x000fe20003800000 */
[----:B------:R-:W-:Y:S01]  /*0350*/  LOP3.LUT R18, R0, 0x1f, RZ, 0xc0, !PT ;  /* 0x0000001f00127812 */ /* 0x000fe200078ec0ff */
[----:B------:R-:W-:Y:S01]  /*0360*/  IMAD.MOV.U32 R19, RZ, RZ, RZ ;  /* 0x000000ffff137224 */ /* 0x000fe200078e00ff */
[----:B------:R-:W0:Y:S01]  /*0370*/  LDCU UR7, c[0x0][0x360] ;  /* 0x00006c00ff0777ac */ /* 0x000e220008000800 */
[----:B------:R-:W1:Y:S01]  /*0380*/  LDCU UR14, c[0x0][0x3ac] ;  /* 0x00007580ff0e77ac */ /* 0x000e620008000800 */
[----:B------:R-:W2:Y:S04]  /*0390*/  LDCU.64 UR12, c[0x0][0x3a0] ;  /* 0x00007400ff0c77ac */ /* 0x000ea80008000a00 */
.L_x_88:
[----:B---3--:R-:W3:Y:S01]  /*03a0*/  LDCU.64 UR10, c[0x0][0x398] ;  /* 0x00007300ff0a77ac */ /* 0x008ee20008000a00 */
[----:B01----:R-:W-:-:S05]  /*03b0*/  IADD3 R9, P0, PT, R16, R19, RZ ;  /* 0x0000001310097210 */ /* 0x003fca0007f1e0ff */
[----:B------:R-:W-:Y:S01]  /*03c0*/  IMAD.X R10, RZ, RZ, R17, P0 ;  /* 0x000000ffff0a7224 */ /* 0x000fe200000e0611 */
[----:B---3--:R-:W-:-:S04]  /*03d0*/  LEA R8, P0, R9, UR10, 0x3 ;  /* 0x0000000a09087c11 */ /* 0x008fc8000f8018ff */
[----:B------:R-:W-:-:S05]  /*03e0*/  LEA.HI.X R9, R9, UR11, R10, 0x3, P0 ;  /* 0x0000000b09097c11 */ /* 0x000fca00080f1c0a */
[----:B------:R-:W3:Y:S02]  /*03f0*/  LDG.E R8, desc[UR8][R8.64] ;  /* 0x0000000808087981 */ /* 0x000ee4000c1e1900 */
[----:B---3--:R-:W-:-:S13]  /*0400*/  LOP3.LUT P0, RZ, R8, 0x80000000, RZ, 0xc0, !PT ;  /* 0x8000000008ff7812 */ /* 0x008fda000780c0ff */
[----:B------:R-:W-:Y:S05]  /*0410*/  @P0 BRA `(.L_x_80) ;  /* 0x00000004009c0947 */ /* 0x000fea0003800000 */
[----:B------:R-:W3:Y:S01]  /*0420*/  LDCU UR6, c[0x0][0x3ac] ;  /* 0x00007580ff0677ac */ /* 0x000ee20008000800 */
[----:B------:R-:W-:Y:S02]  /*0430*/  LOP3.LUT R21, R8, 0x7fffffff, RZ, 0xc0, !PT ;  /* 0x7fffffff08157812 */ /* 0x000fe400078ec0ff */
[----:B------:R-:W-:Y:S01]  /*0440*/  CS2R R8, SRZ ;  /* 0x0000000000087805 */ /* 0x000fe2000001ff00 */
[----:B---3--:R-:W-:-:S05]  /*0450*/  IMAD.U32 R20, RZ, RZ, UR6 ;  /* 0x00000006ff147e24 */ /* 0x008fca000f8e00ff */
[----:B------:R-:W-:-:S13]  /*0460*/  ISETP.GE.AND P0, PT, R0, R20, PT ;  /* 0x000000140000720c */ /* 0x000fda0003f06270 */
[----:B------:R-:W-:Y:S05]  /*0470*/  @P0 BRA `(.L_x_81) ;  /* 0x0000000000840947 */ /* 0x000fea0003800000 */
[----:B------:R-:W-:-:S04]  /*0480*/  LEA R12, P0, R21, R4, 0x3 ;  /* 0x00000004150c7211 */ /* 0x000fc800078018ff */
[----:B------:R-:W-:-:S05]  /*0490*/  LEA.HI.X R13, R21, R5, RZ, 0x3, P0 ;  /* 0x00000005150d7211 */ /* 0x000fca00000f1cff */
[----:B------:R-:W3:Y:S01]  /*04a0*/  LDG.E.64 R10, desc[UR8][R12.64] ;  /* 0x000000080c0a7981 */ /* 0x000ee2000c1e1b00 */
[----:B------:R-:W-:Y:S01]  /*04b0*/  IMAD.MOV.U32 R23, RZ, RZ, R0 ;  /* 0x000000ffff177224 */ /* 0x000fe200078e0000 */
[----:B------:R-:W-:Y:S01]  /*04c0*/  CS2R R8, SRZ ;  /* 0x0000000000087805 */ /* 0x000fe2000001ff00 */
[----:B---3--:R-:W-:-:S11]  /*04d0*/  DADD R10, -R10, 1 ;  /* 0x3ff000000a0a7429 */ /* 0x008fd60000000100 */
.L_x_84:
[----:B------:R-:W-:Y:S02]  /*04e0*/  SHF.R.S32.HI R22, RZ, 0x1f, R23 ;  /* 0x0000001fff167819 */ /* 0x000fe40000011417 */
[----:B-1----:R-:W-:-:S05]  /*04f0*/  IADD3 R13, P0, PT, R16, R23, RZ ;  /* 0x00000017100d7210 */ /* 0x002fca0007f1e0ff */
[----:B------:R-:W-:Y:S01]  /*0500*/  IMAD.X R14, R17, 0x1, R22, P0 ;  /* 0x00000001110e7824 */ /* 0x000fe200000e0616 */
[----:B--2---:R-:W-:-:S04]  /*0510*/  LEA R12, P0, R13, UR12, 0x3 ;  /* 0x0000000c0d0c7c11 */ /* 0x004fc8000f8018ff */
[----:B------:R-:W-:-:S06]  /*0520*/  LEA.HI.X R13, R13, UR13, R14, 0x3, P0 ;  /* 0x0000000d0d0d7c11 */ /* 0x000fcc00080f1c0e */
[----:B------:R-:W2:Y:S01]  /*0530*/  LDG.E.64 R12, desc[UR8][R12.64] ;  /* 0x000000080c0c7981 */ /* 0x000ea2000c1e1b00 */
[----:B------:R-:W-:Y:S01]  /*0540*/  BSSY.RECONVERGENT B1, `(.L_x_82) ;  /* 0x0000011000017945 */ /* 0x000fe20003800200 */
[----:B-1----:R-:W-:Y:S01]  /*0550*/  IMAD.U32 R20, RZ, RZ, UR14 ;  /* 0x0000000eff147e24 */ /* 0x002fe2000f8e00ff */
[----:B--2---:R-:W1:Y:S02]  /*0560*/  F2I.F64.TRUNC R14, R12 ;  /* 0x0000000c000e7311 */ /* 0x004e64000030d100 */
[----:B-1----:R-:W-:-:S13]  /*0570*/  ISETP.NE.AND P0, PT, R14, RZ, PT ;  /* 0x000000ff0e00720c */ /* 0x002fda0003f05270 */
[----:B------:R-:W-:Y:S05]  /*0580*/  @P0 BRA `(.L_x_83) ;  /* 0x0000000000300947 */ /* 0x000fea0003800000 */
[----:B------:R-:W-:-:S04]  /*0590*/  LEA R12, P0, R23, R4, 0x3 ;  /* 0x00000004170c7211 */ /* 0x000fc800078018ff */
[----:B------:R-:W-:-:S06]  /*05a0*/  LEA.HI.X R13, R23, R5, R22, 0x3, P0 ;  /* 0x00000005170d7211 */ /* 0x000fcc00000f1c16 */
[----:B------:R-:W2:Y:S02]  /*05b0*/  LDG.E.64 R12, desc[UR8][R12.64] ;  /* 0x000000080c0c7981 */ /* 0x000ea4000c1e1b00 */
[----:B--2---:R-:W-:-:S08]  /*05c0*/  DADD R14, R10, R12 ;  /* 0x000000000a0e7229 */ /* 0x004fd0000000000c */
[----:B------:R-:W-:-:S14]  /*05d0*/  DSETP.GT.AND P0, PT, R14, RZ, PT ;  /* 0x000000ff0e00722a */ /* 0x000fdc0003f04000 */
[----:B------:R-:W-:Y:S05]  /*05e0*/  @!P0 BRA `(.L_x_83) ;  /* 0x0000000000188947 */ /* 0x000fea0003800000 */
[----:B------:R-:W-:-:S04]  /*05f0*/  LEA R12, P0, R23, R6, 0x3 ;  /* 0x00000006170c7211 */ /* 0x000fc800078018ff */
[----:B------:R-:W-:-:S05]  /*0600*/  LEA.HI.X R13, R23, R7, R22, 0x3, P0 ;  /* 0x00000007170d7211 */ /* 0x000fca00000f1c16 */
[----:B------:R-:W2:Y:S01]  /*0610*/  LDG.E.64 R14, desc[UR8][R12.64] ;  /* 0x000000080c0e7981 */ /* 0x000ea2000c1e1b00 */
[--C-:B------:R-:W-:Y:S02]  /*0620*/  DADD R8, R8, -R2.reuse ;  /* 0x0000000008087229 */ /* 0x100fe40000000802 */
[----:B--2---:R-:W-:-:S07]  /*0630*/  DADD R14, R14, R2 ;  /* 0x000000000e0e7229 */ /* 0x004fce0000000002 */
[----:B------:R1:W-:Y:S04]  /*0640*/  STG.E.64 desc[UR8][R12.64], R14 ;  /* 0x0000000e0c007986 */ /* 0x0003e8000c101b08 */
.L_x_83:
[----:B0-----:R-:W-:Y:S05]  /*0650*/  BSYNC.RECONVERGENT B1 ;  /* 0x0000000000017941 */ /* 0x001fea0003800200 */
.L_x_82:
[----:B------:R-:W-:-:S04]  /*0660*/  IADD3 R23, PT, PT, R23, UR7, RZ ;  /* 0x0000000717177c10 */ /* 0x000fc8000fffe0ff */
[----:B------:R-:W-:-:S13]  /*0670*/  ISETP.GE.AND P0, PT, R23, R20, PT ;  /* 0x000000141700720c */ /* 0x000fda0003f06270 */
[----:B------:R-:W-:Y:S05]  /*0680*/  @!P0 BRA `(.L_x_84) ;  /* 0xfffffffc00948947 */ /* 0x000fea000383ffff */
.L_x_81:
[----:B------:R-:W-:Y:S05]  /*0690*/  WARPSYNC.ALL ;  /* 0x0000000000007948 */ /* 0x000fea0003800000 */
[----:B------:R-:W-:Y:S01]  /*06a0*/  SHFL.DOWN PT, R11, R9, 0x10, 0x1f ;  /* 0x0a001f00090b7f89 */ /* 0x000fe200000e0000 */
[----:B------:R-:W-:Y:S08]  /*06b0*/  BAR.SYNC.DEFER_BLOCKING 0x0 ;  /* 0x0000000000007b1d */ /* 0x000ff00000010000 */
[----:B------:R-:W-:Y:S01]  /*06c0*/  BAR.SYNC.DEFER_BLOCKING 0x0 ;  /* 0x0000000000007b1d */ /* 0x000fe20000010000 */
[----:B------:R-:W-:Y:S01]  /*06d0*/  ISETP.NE.AND P0, PT, R18, RZ, PT ;  /* 0x000000ff1200720c */ /* 0x000fe20003f05270 */
[----:B0-----:R-:W-:-:S04]  /*06e0*/  USHF.R.U32.HI UR6, URZ, 0x5, UR7 ;  /* 0x00000005ff067899 */ /* 0x001fc80008011607 */
[----:B------:R-:W-:Y:S01]  /*06f0*/  BSSY B1, `(.L_x_85) ;  /* 0x0000036000017945 */ /* 0x000fe20003800000 */
[----:B------:R-:W0:Y:S01]  /*0700*/  SHFL.DOWN PT, R10, R8, 0x10, 0x1f ;  /* 0x0a001f00080a7f89 */ /* 0x000e2200000e0000 */
[----:B------:R-:W-:-:S13]  /*0710*/  ISETP.GE.U32.AND P1, PT, R0, UR6, PT ;  /* 0x0000000600007c0c */ /* 0x000fda000bf26070 */
[----:B------:R-:W3:Y:S01]  /*0720*/  @!P1 S2R R25, SR_CgaCtaId ;  /* 0x0000000000199919 */ /* 0x000ee20000008800 */
[----:B0-----:R-:W-:Y:S01]  /*0730*/  DADD R10, R10, R8 ;  /* 0x000000000a0a7229 */ /* 0x001fe20000000008 */
[----:B------:R-:W0:Y:S01]  /*0740*/  @!P0 S2R R9, SR_CgaCtaId ;  /* 0x0000000000098919 */ /* 0x000e220000008800 */
[----:B------:R-:W-:-:S05]  /*0750*/  @!P0 MOV R8, 0x400 ;  /* 0x0000040000088802 */ /* 0x000fca0000000f00 */
[----:B-1----:R-:W-:Y:S04]  /*0760*/  SHFL.DOWN PT, R13, R11, 0x8, 0x1f ;  /* 0x09001f000b0d7f89 */ /* 0x002fe800000e0000 */
[----:B------:R-:W1:Y:S01]  /*0770*/  SHFL.DOWN PT, R12, R10, 0x8, 0x1f ;  /* 0x09001f000a0c7f89 */ /* 0x000e6200000e0000 */
[----:B0-----:R-:W-:Y:S01]  /*0780*/  @!P0 LEA R9, R9, R8, 0x18 ;  /* 0x0000000809098211 */ /* 0x001fe200078ec0ff */
[----:B-1----:R-:W-:-:S07]  /*0790*/  DADD R14, R10, R12 ;  /* 0x000000000a0e7229 */ /* 0x002fce000000000c */
[----:B------:R-:W-:Y:S04]  /*07a0*/  SHFL.DOWN PT, R13, R15, 0x4, 0x1f ;  /* 0x08801f000f0d7f89 */ /* 0x000fe800000e0000 */
[----:B------:R-:W0:Y:S02]  /*07b0*/  SHFL.DOWN PT, R12, R14, 0x4, 0x1f ;  /* 0x08801f000e0c7f89 */ /* 0x000e2400000e0000 */
[----:B0-----:R-:W-:Y:S01]  /*07c0*/  DADD R22, R14, R12 ;  /* 0x000000000e167229 */ /* 0x001fe2000000000c */
[----:B------:R-:W-:Y:S02]  /*07d0*/  @!P0 LEA.HI R15, R0, R9, RZ, 0x1e ;  /* 0x00000009000f8211 */ /* 0x000fe400078ff0ff */
[----:B------:R-:W-:Y:S02]  /*07e0*/  CS2R R8, SRZ ;  /* 0x0000000000087805 */ /* 0x000fe4000001ff00 */
[----:B------:R-:W-:-:S02]  /*07f0*/  @!P1 MOV R14, 0x400 ;  /* 0x00000400000e9802 */ /* 0x000fc40000000f00 */
[----:B------:R-:W-:Y:S02]  /*0800*/  SHFL.DOWN PT, R13, R23, 0x2, 0x1f ;  /* 0x08401f00170d7f89 */ /* 0x000fe400000e0000 */
[----:B---3--:R-:W-:Y:S02]  /*0810*/  @!P1 LEA R25, R25, R14, 0x18 ;  /* 0x0000000e19199211 */ /* 0x008fe400078ec0ff */
[----:B------:R-:W0:Y:S03]  /*0820*/  SHFL.DOWN PT, R12, R22, 0x2, 0x1f ;  /* 0x08401f00160c7f89 */ /* 0x000e2600000e0000 */
[----:B------:R-:W-:Y:S01]  /*0830*/  @!P1 IMAD R14, R18, 0x8, R25 ;  /* 0x00000008120e9824 */ /* 0x000fe200078e0219 */
[----:B0-----:R-:W-:-:S07]  /*0840*/  DADD R12, R22, R12 ;  /* 0x00000000160c7229 */ /* 0x001fce000000000c */
[----:B------:R-:W-:Y:S04]  /*0850*/  SHFL.DOWN PT, R11, R13, 0x1, 0x1f ;  /* 0x08201f000d0b7f89 */ /* 0x000fe800000e0000 */
[----:B------:R-:W0:Y:S02]  /*0860*/  SHFL.DOWN PT, R10, R12, 0x1, 0x1f ;  /* 0x08201f000c0a7f89 */ /* 0x000e2400000e0000 */
[----:B0-----:R-:W-:-:S07]  /*0870*/  DADD R10, R12, R10 ;  /* 0x000000000c0a7229 */ /* 0x001fce000000000a */
[----:B------:R0:W-:Y:S01]  /*0880*/  @!P0 STS.64 [R15], R10 ;  /* 0x0000000a0f008388 */ /* 0x0001e20000000a00 */
[----:B------:R-:W-:Y:S01]  /*0890*/  BAR.SYNC.DEFER_BLOCKING 0x0 ;  /* 0x0000000000007b1d */ /* 0x000fe20000010000 */
[----:B------:R-:W-:-:S05]  /*08a0*/  ISETP.GT.U32.AND P0, PT, R0, 0x1f, PT ;  /* 0x0000001f0000780c */ /* 0x000fca0003f04070 */
[----:B------:R0:W1:Y:S08]  /*08b0*/  @!P1 LDS.64 R8, [R14] ;  /* 0x000000000e089984 */ /* 0x0000700000000a00 */
[----:B0-----:R-:W-:Y:S05]  /*08c0*/  @P0 BRA `(.L_x_86) ;  /* 0x0000000000600947 */ /* 0x001fea0003800000 */
[----:B------:R-:W-:Y:S01]  /*08d0*/  UMOV UR6, 0xffffffff ;  /* 0xffffffff00067882 */ /* 0x000fe20000000000 */
[----:B------:R-:W-:Y:S02]  /*08e0*/  ISETP.NE.AND P0, PT, R0, RZ, PT ;  /* 0x000000ff0000720c */ /* 0x000fe40003f05270 */
[----:B------:R-:W-:Y:S11]  /*08f0*/  BRA.DIV UR6, `(.L_x_87) ;  /* 0x0000000206a47947 */ /* 0x000ff6000b800000 */
[----:B-1----:R-:W-:Y:S04]  /*0900*/  SHFL.DOWN PT, R11, R9, 0x10, 0x1f ;  /* 0x0a001f00090b7f89 */ /* 0x002fe800000e0000 */
[----:B------:R-:W0:Y:S02]  /*0910*/  SHFL.DOWN PT, R10, R8, 0x10, 0x1f ;  /* 0x0a001f00080a7f89 */ /* 0x000e2400000e0000 */
[----:B0-----:R-:W-:-:S07]  /*0920*/  DADD R10, R10, R8 ;  /* 0x000000000a0a7229 */ /* 0x001fce0000000008 */
[----:B------:R-:W-:Y:S04]  /*0930*/  SHFL.DOWN PT, R13, R11, 0x8, 0x1f ;  /* 0x09001f000b0d7f89 */ /* 0x000fe800000e0000 */
        /* <DEDUP_REMOVED lines=8> */
[----:B------:R0:W1:Y:S04]  /*09c0*/  SHFL.DOWN PT, R11, R9, 0x1, 0x1f ;  /* 0x08201f00090b7f89 */ /* 0x00006800000e0000 */
[----:B------:R0:W3:Y:S02]  /*09d0*/  SHFL.DOWN PT, R10, R8, 0x1, 0x1f ;  /* 0x08201f00080a7f89 */ /* 0x0000e400000e0000 */
.L_x_100:
[----:B-1-3--:R-:W-:Y:S01]  /*09e0*/  DADD R12, R8, R10 ;  /* 0x00000000080c7229 */ /* 0x00afe2000000000a */
[----:B------:R-:W-:Y:S10]  /*09f0*/  @P0 BRA `(.L_x_86) ;  /* 0x0000000000140947 */ /* 0x000ff40003800000 */
[----:B0-----:R-:W-:-:S04]  /*0a00*/  LEA R8, P0, R21, R6, 0x3 ;  /* 0x0000000615087211 */ /* 0x001fc800078018ff */
[----:B------:R-:W-:-:S05]  /*0a10*/  LEA.HI.X R9, R21, R7, RZ, 0x3, P0 ;  /* 0x0000000715097211 */ /* 0x000fca00000f1cff */
[----:B------:R-:W3:Y:S02]  /*0a20*/  LDG.E.64 R10, desc[UR8][R8.64] ;  /* 0x00000008080a7981 */ /* 0x000ee4000c1e1b00 */
[----:B---3--:R-:W-:-:S07]  /*0a30*/  DADD R10, R12, R10 ;  /* 0x000000000c0a7229 */ /* 0x008fce000000000a */
[----:B------:R3:W-:Y:S04]  /*0a40*/  STG.E.64 desc[UR8][R8.64], R10 ;  /* 0x0000000a08007986 */ /* 0x0007e8000c101b08 */
.L_x_86:
[----:B--2---:R-:W-:Y:S05]  /*0a50*/  BSYNC B1 ;  /* 0x0000000000017941 */ /* 0x004fea0003800000 */
.L_x_85:
[----:B------:R-:W-:-:S05]  /*0a60*/  VIADD R19, R19, 0x1 ;  /* 0x0000000113137836 */ /* 0x000fca0000000000 */
[----:B------:R-:W-:-:S13]  /*0a70*/  ISETP.NE.AND P0, PT, R19, R20, PT ;  /* 0x000000141300720c */ /* 0x000fda0003f05270 */
[----:B------:R-:W-:Y:S05]  /*0a80*/  @P0 BRA `(.L_x_88) ;  /* 0xfffffff800440947 */ /* 0x000fea000383ffff */
.L_x_80:
[----:B012---:R-:W-:Y:S05]  /*0a90*/  BSYNC B0 ;  /* 0x0000000000007941 */ /* 0x007fea0003800000 */
.L_x_78:
[----:B------:R-:W2:Y:S02]  /*0aa0*/  LDC R15, c[0x0][0x3ac] ;  /* 0x0000eb00ff0f7b82 */ /* 0x000ea40000000800 */
[----:B--2---:R-:W-:-:S13]  /*0ab0*/  ISETP.GE.AND P0, PT, R0, R15, PT ;  /* 0x0000000f0000720c */ /* 0x004fda0003f06270 */
[----:B------:R-:W-:Y:S05]  /*0ac0*/  @P0 EXIT ;  /* 0x000000000000094d */ /* 0x000fea0003800000 */
[----:B------:R-:W2:Y:S02]  /*0ad0*/  LDC R13, c[0x0][0x360] ;  /* 0x0000d800ff0d7b82 */ /* 0x000ea40000000800 */
.L_x_89:
[----:B---3--:R-:W-:Y:S02]  /*0ae0*/  IMAD.U32 R10, RZ, RZ, UR5 ;  /* 0x00000005ff0a7e24 */ /* 0x008fe4000f8e00ff */
[----:B------:R-:W-:Y:S02]  /*0af0*/  IMAD.U32 R11, RZ, RZ, UR4 ;  /* 0x00000004ff0b7e24 */ /* 0x000fe4000f8e00ff */
[----:B----4-:R-:W-:-:S03]  /*0b00*/  IMAD.WIDE R4, R0, 0x8, R6 ;  /* 0x0000000800047825 */ /* 0x010fc600078e0206 */
[----:B0-----:R-:W3:Y:S04]  /*0b10*/  LDG.E.64 R2, desc[UR8][R10.64] ;  /* 0x000000080a027981 */ /* 0x001ee8000c1e1b00 */
[----:B-1----:R-:W3:Y:S01]  /*0b20*/  LDG.E.64 R8, desc[UR8][R4.64] ;  /* 0x0000000804087981 */ /* 0x002ee2000c1e1b00 */
[----:B--2---:R-:W-:-:S05]  /*0b30*/  IMAD.IADD R0, R13, 0x1, R0 ;  /* 0x000000010d007824 */ /* 0x004fca00078e0200 */
[----:B------:R-:W-:Y:S01]  /*0b40*/  ISETP.GE.AND P0, PT, R0, R15, PT ;  /* 0x0000000f0000720c */ /* 0x000fe20003f06270 */
[----:B---3--:R-:W-:-:S07]  /*0b50*/  DMUL R2, R2, R8 ;  /* 0x0000000802027228 */ /* 0x008fce0000000000 */
[----:B------:R4:W-:Y:S05]  /*0b60*/  STG.E.64 desc[UR8][R4.64], R2 ;  /* 0x0000000204007986 */ /* 0x0009ea000c101b08 */
[----:B------:R-:W-:Y:S05]  /*0b70*/  @!P0 BRA `(.L_x_89) ;  /* 0xfffffffc00d88947 */ /* 0x000fea000383ffff */
[----:B------:R-:W-:Y:S05]  /*0b80*/  EXIT ;  /* 0x000000000000794d */ /* 0x000fea0003800000 */
.L_x_87:
[----:B-1----:R-:W-:Y:S01]  /*0b90*/  IMAD.MOV.U32 R25, RZ, RZ, R9 ;  /* 0x000000ffff197224 */ /* 0x002fe200078e0009 */
[----:B------:R-:W-:Y:S01]  /*0ba0*/  MOV R22, 0xffffffff ;  /* 0xffffffff00167802 */ /* 0x000fe20000000f00 */
[----:B------:R-:W-:Y:S02]  /*0bb0*/  IMAD.MOV.U32 R24, RZ, RZ, 0x10 ;  /* 0x00000010ff187424 */ /* 0x000fe400078e00ff */
[----:B------:R-:W-:-:S07]  /*0bc0*/  IMAD.MOV.U32 R23, RZ, RZ, 0x1f ;  /* 0x0000001fff177424 */ /* 0x000fce00078e00ff */
[----:B--2---:R-:W-:Y:S05]  /*0bd0*/  WARPSYNC.COLLECTIVE R22, `(.L_x_90) ;  /* 0x0000000016087348 */ /* 0x004fea0003c00000 */
[----:B------:R0:W1:Y:S02]  /*0be0*/  SHFL.DOWN P1, R26, R25, R24, R23 ;  /* 0x08000018191a7389 */ /* 0x0000640000020017 */
[----:B012---:R-:W-:Y:S05]  /*0bf0*/  ENDCOLLECTIVE ;  /* 0x000000000000791b */ /* 0x007fea0003800000 */
.L_x_90:
[----:B------:R-:W-:Y:S02]  /*0c00*/  IMAD.MOV.U32 R25, RZ, RZ, R8 ;  /* 0x000000ffff197224 */ /* 0x000fe400078e0008 */
[----:B------:R-:W-:-:S07]  /*0c10*/  IMAD.MOV.U32 R11, RZ, RZ, R26 ;  /* 0x000000ffff0b7224 */ /* 0x000fce00078e001a */
[----:B------:R-:W-:Y:S05]  /*0c20*/  WARPSYNC.COLLECTIVE R22, `(.L_x_91) ;  /* 0x0000000016087348 */ /* 0x000fea0003c00000 */
[----:B------:R0:W1:Y:S02]  /*0c30*/  SHFL.DOWN P1, R26, R25, R24, R23 ;  /* 0x08000018191a7389 */ /* 0x0000640000020017 */
[----:B01----:R-:W-:Y:S05]  /*0c40*/  ENDCOLLECTIVE ;  /* 0x000000000000791b */ /* 0x003fea0003800000 */
.L_x_91:
[----:B------:R-:W-:Y:S02]  /*0c50*/  IMAD.MOV.U32 R24, RZ, RZ, 0x8 ;  /* 0x00000008ff187424 */ /* 0x000fe400078e00ff */
[----:B------:R-:W-:-:S06]  /*0c60*/  IMAD.MOV.U32 R10, RZ, RZ, R26 ;  /* 0x000000ffff0a7224 */ /* 0x000fcc00078e001a */
[----:B------:R-:W-:-:S10]  /*0c70*/  DADD R10, R10, R8 ;  /* 0x000000000a0a7229 */ /* 0x000fd40000000008 */
[----:B------:R-:W-:-:S07]  /*0c80*/  IMAD.MOV.U32 R25, RZ, RZ, R11 ;  /* 0x000000ffff197224 */ /* 0x000fce00078e000b */
[----:B------:R-:W-:Y:S05]  /*0c90*/  WARPSYNC.COLLECTIVE R22, `(.L_x_92) ;  /* 0x0000000016087348 */ /* 0x000fea0003c00000 */
[----:B------:R0:W1:Y:S02]  /*0ca0*/  SHFL.DOWN P1, R26, R25, R24, R23 ;  /* 0x08000018191a7389 */ /* 0x0000640000020017 */
[----:B01----:R-:W-:Y:S05]  /*0cb0*/  ENDCOLLECTIVE ;  /* 0x000000000000791b */ /* 0x003fea0003800000 */
.L_x_92:
[----:B------:R-:W-:Y:S02]  /*0cc0*/  IMAD.MOV.U32 R25, RZ, RZ, R10 ;  /* 0x000000ffff197224 */ /* 0x000fe400078e000a */
[----:B------:R-:W-:-:S07]  /*0cd0*/  IMAD.MOV.U32 R13, RZ, RZ, R26 ;  /* 0x000000ffff0d7224 */ /* 0x000fce00078e001a */
[----:B------:R-:W-:Y:S05]  /*0ce0*/  WARPSYNC.COLLECTIVE R22, `(.L_x_93) ;  /* 0x0000000016087348 */ /* 0x000fea0003c00000 */
[----:B------:R0:W1:Y:S02]  /*0cf0*/  SHFL.DOWN P1, R26, R25, R24, R23 ;  /* 0x08000018191a7389 */ /* 0x0000640000020017 */
[----:B01----:R-:W-:Y:S05]  /*0d00*/  ENDCOLLECTIVE ;  /* 0x000000000000791b */ /* 0x003fea0003800000 */
.L_x_93:
[----:B------:R-:W-:Y:S02]  /*0d10*/  IMAD.MOV.U32 R24, RZ, RZ, 0x4 ;  /* 0x00000004ff187424 */ /* 0x000fe400078e00ff */
[----:B------:R-:W-:-:S06]  /*0d20*/  IMAD.MOV.U32 R12, RZ, RZ, R26 ;  /* 0x000000ffff0c7224 */ /* 0x000fcc00078e001a */
[----:B------:R-:W-:-:S10]  /*0d30*/  DADD R12, R10, R12 ;  /* 0x000000000a0c7229 */ /* 0x000fd4000000000c */
[----:B------:R-:W-:-:S07]  /*0d40*/  MOV R25, R13 ;  /* 0x0000000d00197202 */ /* 0x000fce0000000f00 */
[----:B------:R-:W-:Y:S05]  /*0d50*/  WARPSYNC.COLLECTIVE R22, `(.L_x_94) ;  /* 0x0000000016087348 */ /* 0x000fea0003c00000 */
[----:B------:R0:W1:Y:S02]  /*0d60*/  SHFL.DOWN P1, R26, R25, R24, R23 ;  /* 0x08000018191a7389 */ /* 0x0000640000020017 */
[----:B01----:R-:W-:Y:S05]  /*0d70*/  ENDCOLLECTIVE ;  /* 0x000000000000791b */ /* 0x003fea0003800000 */
.L_x_94:
[----:B------:R-:W-:Y:S02]  /*0d80*/  IMAD.MOV.U32 R25, RZ, RZ, R12 ;  /* 0x000000ffff197224 */ /* 0x000fe400078e000c */
[----:B------:R-:W-:-:S07]  /*0d90*/  IMAD.MOV.U32 R15, RZ, RZ, R26 ;  /* 0x000000ffff0f7224 */ /* 0x000fce00078e001a */
[----:B------:R-:W-:Y:S05]  /*0da0*/  WARPSYNC.COLLECTIVE R22, `(.L_x_95) ;  /* 0x0000000016087348 */ /* 0x000fea0003c00000 */
[----:B------:R0:W1:Y:S02]  /*0db0*/  SHFL.DOWN P1, R26, R25, R24, R23 ;  /* 0x08000018191a7389 */ /* 0x0000640000020017 */
[----:B01----:R-:W-:Y:S05]  /*0dc0*/  ENDCOLLECTIVE ;  /* 0x000000000000791b */ /* 0x003fea0003800000 */
.L_x_95:
[----:B------:R-:W-:Y:S02]  /*0dd0*/  IMAD.MOV.U32 R24, RZ, RZ, 0x2 ;  /* 0x00000002ff187424 */ /* 0x000fe400078e00ff */
[----:B------:R-:W-:-:S06]  /*0de0*/  IMAD.MOV.U32 R14, RZ, RZ, R26 ;  /* 0x000000ffff0e7224 */ /* 0x000fcc00078e001a */
[----:B------:R-:W-:-:S10]  /*0df0*/  DADD R14, R12, R14 ;  /* 0x000000000c0e7229 */ /* 0x000fd4000000000e */
[----:B------:R-:W-:-:S07]  /*0e00*/  IMAD.MOV.U32 R25, RZ, RZ, R15 ;  /* 0x000000ffff197224 */ /* 0x000fce00078e000f */
[----:B------:R-:W-:Y:S05]  /*0e10*/  WARPSYNC.COLLECTIVE R22, `(.L_x_96) ;  /* 0x0000000016087348 */ /* 0x000fea0003c00000 */
[----:B------:R0:W1:Y:S02]  /*0e20*/  SHFL.DOWN P1, R26, R25, R24, R23 ;  /* 0x08000018191a7389 */ /* 0x0000640000020017 */
[----:B01----:R-:W-:Y:S05]  /*0e30*/  ENDCOLLECTIVE ;  /* 0x000000000000791b */ /* 0x003fea0003800000 */
.L_x_96:
[----:B------:R-:W-:Y:S02]  /*0e40*/  IMAD.MOV.U32 R25, RZ, RZ, R14 ;  /* 0x000000ffff197224 */ /* 0x000fe400078e000e */
[----:B------:R-:W-:-:S07]  /*0e50*/  IMAD.MOV.U32 R9, RZ, RZ, R26 ;  /* 0x000000ffff097224 */ /* 0x000fce00078e001a */
[----:B------:R-:W-:Y:S05]  /*0e60*/  WARPSYNC.COLLECTIVE R22, `(.L_x_97) ;  /* 0x0000000016087348 */ /* 0x000fea0003c00000 */
[----:B------:R0:W1:Y:S02]  /*0e70*/  SHFL.DOWN P1, R26, R25, R24, R23 ;  /* 0x08000018191a7389 */ /* 0x0000640000020017 */
[----:B01----:R-:W-:Y:S05]  /*0e80*/  ENDCOLLECTIVE ;  /* 0x000000000000791b */ /* 0x003fea0003800000 */
.L_x_97:
[----:B------:R-:W-:Y:S01]  /*0e90*/  IMAD.MOV.U32 R24, RZ, RZ, 0x1 ;  /* 0x00000001ff187424 */ /* 0x000fe200078e00ff */
[----:B------:R-:W-:-:S06]  /*0ea0*/  MOV R8, R26 ;  /* 0x0000001a00087202 */ /* 0x000fcc0000000f00 */
[----:B------:R-:W-:-:S10]  /*0eb0*/  DADD R8, R14, R8 ;  /* 0x000000000e087229 */ /* 0x000fd40000000008 */
[----:B------:R-:W-:-:S07]  /*0ec0*/  IMAD.MOV.U32 R25, RZ, RZ, R9 ;  /* 0x000000ffff197224 */ /* 0x000fce00078e0009 */
[----:B------:R-:W-:Y:S05]  /*0ed0*/  WARPSYNC.COLLECTIVE R22, `(.L_x_98) ;  /* 0x0000000016087348 */ /* 0x000fea0003c00000 */
[----:B------:R0:W1:Y:S02]  /*0ee0*/  SHFL.DOWN P1, R26, R25, R24, R23 ;  /* 0x08000018191a7389 */ /* 0x0000640000020017 */
[----:B01----:R-:W-:Y:S05]  /*0ef0*/  ENDCOLLECTIVE ;  /* 0x000000000000791b */ /* 0x003fea0003800000 */
.L_x_98:
[----:B------:R-:W-:Y:S02]  /*0f00*/  IMAD.MOV.U32 R25, RZ, RZ, R8 ;  /* 0x000000ffff197224 */ /* 0x000fe400078e0008 */
[----:B------:R-:W-:-:S07]  /*0f10*/  IMAD.MOV.U32 R11, RZ, RZ, R26 ;  /* 0x000000ffff0b7224 */ /* 0x000fce00078e001a */
[----:B------:R-:W-:Y:S05]  /*0f20*/  WARPSYNC.COLLECTIVE R22, `(.L_x_99) ;  /* 0x0000000016087348 */ /* 0x000fea0003c00000 */
[----:B------:R0:W1:Y:S02]  /*0f30*/  SHFL.DOWN P1, R26, R25, R24, R23 ;  /* 0x08000018191a7389 */ /* 0x0000640000020017 */
[----:B01----:R-:W-:Y:S05]  /*0f40*/  ENDCOLLECTIVE ;  /* 0x000000000000791b */ /* 0x003fea0003800000 */
.L_x_99:
[----:B------:R-:W-:Y:S01]  /*0f50*/  IMAD.MOV.U32 R10, RZ, RZ, R26 ;  /* 0x000000ffff0a7224 */ /* 0x000fe200078e001a */
[----:B------:R-:W-:Y:S06]  /*0f60*/  BRA `(.L_x_100) ;  /* 0xfffffff8009c7947 */ /* 0x000fec000383ffff */
        .weak           $__internal_3_$__cuda_sm20_dblrcp_rn_slowpath_v3
        .type           $__internal_3_$__cuda_sm20_dblrcp_rn_slowpath_v3,@function
        .size           $__internal_3_$__cuda_sm20_dblrcp_rn_slowpath_v3,(.L_x_186 - $__internal_3_$__cuda_sm20_dblrcp_rn_slowpath_v3)
$__internal_3_$__cuda_sm20_dblrcp_rn_slowpath_v3:
[----:B------:R-:W-:Y:S02]  /*0f70*/  IMAD.MOV.U32 R2, RZ, RZ, R8 ;  /* 0x000000ffff027224 */ /* 0x000fe400078e0008 */
[----:B------:R-:W-:-:S06]  /*0f80*/  IMAD.MOV.U32 R3, RZ, RZ, R9 ;  /* 0x000000ffff037224 */ /* 0x000fcc00078e0009 */
        /* <DEDUP_REMOVED lines=23> */
.L_x_103:
        /* <DEDUP_REMOVED lines=10> */
.L_x_101:
[----:B------:R-:W-:Y:S01]  /*11a0*/  LOP3.LUT R9, R3, 0x80000, RZ, 0xfc, !PT ;  /* 0x0008000003097812 */ /* 0x000fe200078efcff */
[----:B------:R-:W-:-:S07]  /*11b0*/  IMAD.MOV.U32 R8, RZ, RZ, R2 ;  /* 0x000000ffff087224 */ /* 0x000fce00078e0002 */
.L_x_102:
[----:B------:R-:W-:Y:S02]  /*11c0*/  IMAD.MOV.U32 R11, RZ, RZ, 0x0 ;  /* 0x00000000ff0b7424 */ /* 0x000fe400078e00ff */
[----:B------:R-:W-:Y:S02]  /*11d0*/  IMAD.MOV.U32 R2, RZ, RZ, R8 ;  /* 0x000000ffff027224 */ /* 0x000fe400078e0008 */
[----:B------:R-:W-:Y:S01]  /*11e0*/  IMAD.MOV.U32 R3, RZ, RZ, R9 ;  /* 0x000000ffff037224 */ /* 0x000fe200078e0009 */
[----:B------:R-:W-:Y:S06]  /*11f0*/  RET.REL.NODEC R10 `(_ZN2at6native61_GLOBAL__N__a41b8ba8_28_MultiLabelMarginCriterion_cu_26f6785b38multilabel_margin_loss_backward_kernelIddEEvPT_PKS3_S6_PKlS6_iibb) ;  /* 0xffffffec0a807950 */ /* 0x000fec0003c3ffff */
.L_x_104:
        /* <DEDUP_REMOVED lines=16> */
.L_x_186:


//--------------------- .text._ZN2at6native61_GLOBAL__N__a41b8ba8_28_MultiLabelMarginCriterion_cu_26f6785b37multilabel_margin_loss_forward_kernelIN3c108BFloat16EfEEvPT_PKS5_PKlS6_iib --------------------------
	.section	.text._ZN2at6native61_GLOBAL__N__a41b8ba8_28_MultiLabelMarginCriterion_cu_26f6785b37multilabel_margin_loss_forward_kernelIN3c108BFloat16EfEEvPT_PKS5_PKlS6_iib,"ax",@progbits
	.align	128
.text._ZN2at6native61_GLOBAL__N__a41b8ba8_28_MultiLabelMarginCriterion_cu_26f6785b37multilabel_margin_loss_forward_kernelIN3c108BFloat16EfEEvPT_PKS5_PKlS6_iib:
        .type           _ZN2at6native61_GLOBAL__N__a41b8ba8_28_MultiLabelMarginCriterion_cu_26f6785b37multilabel_margin_loss_forward_kernelIN3c108BFloat16EfEEvPT_PKS5_PKlS6_iib,@function
        .size           _ZN2at6native61_GLOBAL__N__a41b8ba8_28_MultiLabelMarginCriterion_cu_26f6785b37multilabel_margin_loss_forward_kernelIN3c108BFloat16EfEEvPT_PKS5_PKlS6_iib,(.L_x_188 - _ZN2at6native61_GLOBAL__N__a41b8ba8_28_MultiLabelMarginCriterion_cu_26f6785b37multilabel_margin_loss_forward_kernelIN3c108BFloat16EfEEvPT_PKS5_PKlS6_iib)
        .other          _ZN2at6native61_GLOBAL__N__a41b8ba8_28_MultiLabelMarginCriterion_cu_26f6785b37multilabel_margin_loss_forward_kernelIN3c108BFloat16EfEEvPT_PKS5_PKlS6_iib,@"STO_CUDA_ENTRY STV_DEFAULT"
_ZN2at6native61_GLOBAL__N__a41b8ba8_28_MultiLabelMarginCriterion_cu_26f6785b37multilabel_margin_loss_forward_kernelIN3c108BFloat16EfEEvPT_PKS5_PKlS6_iib:
[----:B------:R-:W-:Y:S01]  /*0000*/  LDC R1, c[0x0][0x37c] ;  /* 0x0000df00ff017b82 */ /* 0x000fe20000000800 */
[----:B------:R-:W0:Y:S07]  /*0010*/  S2R R0, SR_TID.X ;  /* 0x0000000000007919 */ /* 0x000e2e0000002100 */
[----:B------:R-:W0:Y:S01]  /*0020*/  LDC R14, c[0x0][0x3a4] ;  /* 0x0000e900ff0e7b82 */ /* 0x000e220000000800 */
[----:B------:R-:W1:Y:S01]  /*0030*/  LDCU.64 UR6, c[0x0][0x358] ;  /* 0x00006b00ff0677ac */ /* 0x000e620008000a00 */
[----:B------:R-:W-:Y:S01]  /*0040*/  BSSY.RECONVERGENT B0, `(.L_x_105) ;  /* 0x0000011000007945 */ /* 0x000fe20003800200 */
[----:B------:R-:W2:Y:S05]  /*0050*/  S2R R17, SR_CTAID.X ;  /* 0x0000000000117919 */ /* 0x000eaa0000002500 */
[----:B------:R-:W3:Y:S08]  /*0060*/  LDC.64 R2, c[0x0][0x398] ;  /* 0x0000e600ff027b82 */ /* 0x000ef00000000a00 */
[----:B------:R-:W4:Y:S08]  /*0070*/  LDC.64 R10, c[0x0][0x380] ;  /* 0x0000e000ff0a7b82 */ /* 0x000f300000000a00 */
[----:B------:R-:W1:Y:S01]  /*0080*/  LDC.64 R6, c[0x0][0x388] ;  /* 0x0000e200ff067b82 */ /* 0x000e620000000a00 */
[----:B0-----:R-:W-:-:S07]  /*0090*/  ISETP.GE.AND P0, PT, R0, R14, PT ;  /* 0x0000000e0000720c */ /* 0x001fce0003f06270 */
[----:B------:R-:W0:Y:S01]  /*00a0*/  LDC.64 R8, c[0x0][0x390] ;  /* 0x0000e400ff087b82 */ /* 0x000e220000000a00 */
[----:B--2---:R-:W-:-:S04]  /*00b0*/  IMAD R13, R17, R14, RZ ;  /* 0x0000000e110d7224 */ /* 0x004fc800078e02ff */
[----:B---3--:R-:W-:Y:S01]  /*00c0*/  IMAD.WIDE R2, R13, 0x2, R2 ;  /* 0x000000020d027825 */ /* 0x008fe200078e0202 */
[----:B------:R-:W-:Y:S06]  /*00d0*/  @P0 BRA `(.L_x_106) ;  /* 0x00000000001c0947 */ /* 0x000fec0003800000 */
[----:B------:R-:W2:Y:S01]  /*00e0*/  LDC R12, c[0x0][0x360] ;  /* 0x0000d800ff0c7b82 */ /* 0x000ea20000000800 */
[----:B------:R-:W-:-:S07]  /*00f0*/  IMAD.MOV.U32 R15, RZ, RZ, R0 ;  /* 0x000000ffff0f7224 */ /* 0x000fce00078e0000 */
.L_x_107:
[----:B------:R-:W-:-:S04]  /*0100*/  IMAD.WIDE R4, R15, 0x2, R2 ;  /* 0x000000020f047825 */ /* 0x000fc800078e0202 */
[----:B--2---:R-:W-:Y:S01]  /*0110*/  IMAD.IADD R15, R12, 0x1, R15 ;  /* 0x000000010c0f7824 */ /* 0x004fe200078e020f */
[----:B-1----:R3:W-:Y:S04]  /*0120*/  STG.E.U16 desc[UR6][R4.64], RZ ;  /* 0x000000ff04007986 */ /* 0x0027e8000c101506 */
[----:B------:R-:W-:-:S13]  /*0130*/  ISETP.GE.AND P0, PT, R15, R14, PT ;  /* 0x0000000e0f00720c */ /* 0x000fda0003f06270 */
[----:B---3--:R-:W-:Y:S05]  /*0140*/  @!P0 BRA `(.L_x_107) ;  /* 0xfffffffc00ec8947 */ /* 0x008fea000383ffff */
.L_x_106:
[----:B-1----:R-:W-:Y:S05]  /*0150*/  BSYNC.RECONVERGENT B0 ;  /* 0x0000000000007941 */ /* 0x002fea0003800200 */
.L_x_105:
[----:B------:R-:W-:Y:S01]  /*0160*/  BAR.SYNC.DEFER_BLOCKING 0x0 ;  /* 0x0000000000007b1d */ /* 0x000fe20000010000 */
[----:B------:R-:W-:Y:S01]  /*0170*/  ISETP.GE.AND P0, PT, R14, 0x1, PT ;  /* 0x000000010e00780c */ /* 0x000fe20003f06270 */
[----:B----4-:R-:W-:-:S03]  /*0180*/  IMAD.WIDE.U32 R4, R17, 0x2, R10 ;  /* 0x0000000211047825 */ /* 0x010fc600078e000a */
[----:B------:R-:W-:Y:S01]  /*0190*/  ISETP.NE.OR P0, PT, R0, RZ, !P0 ;  /* 0x000000ff0000720c */ /* 0x000fe20004705670 */
[----:B------:R-:W-:Y:S01]  /*01a0*/  BSSY.RECONVERGENT B0, `(.L_x_108) ;  /* 0x0000014000007945 */ /* 0x000fe20003800200 */
[----:B------:R-:W-:-:S04]  /*01b0*/  IMAD.WIDE R6, R13, 0x2, R6 ;  /* 0x000000020d067825 */ /* 0x000fc800078e0206 */
[----:B0-----:R-:W-:-:S07]  /*01c0*/  IMAD.WIDE R8, R13, 0x8, R8 ;  /* 0x000000080d087825 */ /* 0x001fce00078e0208 */
[----:B------:R-:W-:Y:S05]  /*01d0*/  @P0 BRA `(.L_x_109) ;  /* 0x0000000000400947 */ /* 0x000fea0003800000 */
[----:B------:R-:W-:Y:S01]  /*01e0*/  HFMA2 R13, -RZ, RZ, 0, 0 ;  /* 0x00000000ff0d7431 */ /* 0x000fe200000001ff */
[----:B------:R-:W0:Y:S01]  /*01f0*/  LDCU UR4, c[0x0][0x3a4] ;  /* 0x00007480ff0477ac */ /* 0x000e220008000800 */
[----:B------:R-:W-:-:S05]  /*0200*/  NOP ;  /* 0x0000000000007918 */ /* 0x000fca0000000000 */
.L_x_110:
[----:B-1----:R-:W-:-:S06]  /*0210*/  IMAD.WIDE.U32 R10, R13, 0x8, R8 ;  /* 0x000000080d0a7825 */ /* 0x002fcc00078e0008 */
[----:B------:R-:W2:Y:S02]  /*0220*/  LDG.E R11, desc[UR6][R10.64] ;  /* 0x000000060a0b7981 */ /* 0x000ea4000c1e1900 */
[----:B--2---:R-:W-:-:S13]  /*0230*/  LOP3.LUT P0, RZ, R11, 0x80000000, RZ, 0xc0, !PT ;  /* 0x800000000bff7812 */ /* 0x004fda000780c0ff */
[----:B------:R-:W-:Y:S05]  /*0240*/  @P0 BRA `(.L_x_109) ;  /* 0x0000000000240947 */ /* 0x000fea0003800000 */
[----:B------:R-:W-:Y:S02]  /*0250*/  IMAD.SHL.U32 R11, R11, 0x2, RZ ;  /* 0x000000020b0b7824 */ /* 0x000fe400078e00ff */
[----:B------:R-:W-:Y:S02]  /*0260*/  IMAD.MOV.U32 R12, RZ, RZ, 0x3f80 ;  /* 0x00003f80ff0c7424 */ /* 0x000fe400078e00ff */
[----:B------:R-:W-:Y:S01]  /*0270*/  VIADD R13, R13, 0x1 ;  /* 0x000000010d0d7836 */ /* 0x000fe20000000000 */
[----:B------:R-:W-:-:S04]  /*0280*/  LOP3.LUT R11, R11, 0xfffffffe, RZ, 0xc0, !PT ;  /* 0xfffffffe0b0b7812 */ /* 0x000fc800078ec0ff */
[----:B------:R-:W-:-:S04]  /*0290*/  IADD3 R10, P0, PT, R2, R11, RZ ;  /* 0x0000000b020a7210 */ /* 0x000fc80007f1e0ff */
[----:B------:R-:W-:Y:S02]  /*02a0*/  IADD3.X R11, PT, PT, RZ, R3, RZ, P0, !PT ;  /* 0x00000003ff0b7210 */ /* 0x000fe400007fe4ff */
[----:B0-----:R-:W-:-:S03]  /*02b0*/  ISETP.NE.AND P0, PT, R13, UR4, PT ;  /* 0x000000040d007c0c */ /* 0x001fc6000bf05270 */
[----:B------:R1:W-:Y:S10]  /*02c0*/  STG.E.U16 desc[UR6][R10.64], R12 ;  /* 0x0000000c0a007986 */ /* 0x0003f4000c101506 */
[----:B------:R-:W-:Y:S05]  /*02d0*/  @P0 BRA `(.L_x_110) ;  /* 0xfffffffc00cc0947 */ /* 0x000fea000383ffff */
.L_x_109:
[----:B0-----:R-:W-:Y:S05]  /*02e0*/  BSYNC.RECONVERGENT B0 ;  /* 0x0000000000007941 */ /* 0x001fea0003800200 */
.L_x_108:
[----:B------:R-:W0:Y:S01]  /*02f0*/  LDCU UR4, c[0x0][0x3a4] ;  /* 0x00007480ff0477ac */ /* 0x000e220008000800 */
[----:B-1----:R-:W-:Y:S01]  /*0300*/  MOV R10, RZ ;  /* 0x000000ff000a7202 */ /* 0x002fe20000000f00 */
[----:B0-----:R-:W-:Y:S01]  /*0310*/  UISETP.GE.AND UP0, UPT, UR4, 0x1, UPT ;  /* 0x000000010400788c */ /* 0x001fe2000bf06270 */
[----:B------:R-:W-:Y:S08]  /*0320*/  BAR.SYNC.DEFER_BLOCKING 0x0 ;  /* 0x0000000000007b1d */ /* 0x000ff00000010000 */
[----:B------:R-:W-:Y:S05]  /*0330*/  BRA.U !UP0, `(.L_x_111) ;  /* 0x0000000108c07547 */ /* 0x000fea000b800000 */
[----:B------:R-:W-:Y:S01]  /*0340*/  BSSY.RECONVERGENT B0, `(.L_x_111) ;  /* 0x000002f000007945 */ /* 0x000fe20003800200 */
[----:B------:R-:W-:Y:S01]  /*0350*/  CS2R R10, SRZ ;  /* 0x00000000000a7805 */ /* 0x000fe2000001ff00 */
[----:B------:R-:W0:Y:S06]  /*0360*/  LDCU UR5, c[0x0][0x360] ;  /* 0x00006c00ff0577ac */ /* 0x000e2c0008000800 */
.L_x_118:
[----:B------:R-:W-:-:S06]  /*0370*/  IMAD.WIDE.U32 R12, R11, 0x8, R8 ;  /* 0x000000080b0c7825 */ /* 0x000fcc00078e0008 */
[----:B------:R-:W2:Y:S02]  /*0380*/  LDG.E R13, desc[UR6][R12.64] ;  /* 0x000000060c0d7981 */ /* 0x000ea4000c1e1900 */
[----:B--2---:R-:W-:-:S13]  /*0390*/  LOP3.LUT P0, RZ, R13, 0x80000000, RZ, 0xc0, !PT ;  /* 0x800000000dff7812 */ /* 0x004fda000780c0ff */
[----:B------:R-:W-:Y:S05]  /*03a0*/  @P0 BRA `(.L_x_112) ;  /* 0x0000000000a00947 */ /* 0x000fea0003800000 */
[----:B------:R-:W1:Y:S01]  /*03b0*/  LDCU UR4, c[0x0][0x3a4] ;  /* 0x00007480ff0477ac */ /* 0x000e620008000800 */
[----:B------:R-:W-:Y:S01]  /*03c0*/  BSSY.RECONVERGENT B1, `(.L_x_113) ;  /* 0x0000023000017945 */ /* 0x000fe20003800200 */
[----:B-1----:R-:W-:-:S05]  /*03d0*/  IMAD.U32 R16, RZ, RZ, UR4 ;  /* 0x00000004ff107e24 */ /* 0x002fca000f8e00ff */
[----:B------:R-:W-:-:S13]  /*03e0*/  ISETP.GE.AND P0, PT, R0, R16, PT ;  /* 0x000000100000720c */ /* 0x000fda0003f06270 */
[----:B------:R-:W-:Y:S05]  /*03f0*/  @P0 BRA `(.L_x_114) ;  /* 0x00000000007c0947 */ /* 0x000fea0003800000 */
[----:B------:R-:W-:Y:S01]  /*0400*/  SHF.L.U32 R13, R13, 0x1, RZ ;  /* 0x000000010d0d7819 */ /* 0x000fe200000006ff */
[----:B------:R-:W1:Y:S03]  /*0410*/  LDC R16, c[0x0][0x3a4] ;  /* 0x0000e900ff107b82 */ /* 0x000e660000000800 */
[----:B------:R-:W-:-:S04]  /*0420*/  LOP3.LUT R13, R13, 0xfffffffe, RZ, 0xc0, !PT ;  /* 0xfffffffe0d0d7812 */ /* 0x000fc800078ec0ff */
[----:B------:R-:W-:-:S05]  /*0430*/  IADD3 R12, P0, PT, R6, R13, RZ ;  /* 0x0000000d060c7210 */ /* 0x000fca0007f1e0ff */
[----:B------:R-:W-:-:S05]  /*0440*/  IMAD.X R13, RZ, RZ, R7, P0 ;  /* 0x000000ffff0d7224 */ /* 0x000fca00000e0607 */
[----:B------:R-:W2:Y:S01]  /*0450*/  LDG.E.U16 R12, desc[UR6][R12.64] ;  /* 0x000000060c0c7981 */ /* 0x000ea2000c1e1500 */
[----:B------:R-:W-:Y:S01]  /*0460*/  IMAD.MOV.U32 R15, RZ, RZ, R0 ;  /* 0x000000ffff0f7224 */ /* 0x000fe200078e0000 */
[----:B--2---:R-:W-:-:S05]  /*0470*/  SHF.L.U32 R14, R12, 0x10, RZ ;  /* 0x000000100c0e7819 */ /* 0x004fca00000006ff */
[----:B------:R-:W-:-:S06]  /*0480*/  FADD.FTZ R14, -R14, 1 ;  /* 0x3f8000000e0e7421 */ /* 0x000fcc0000010100 */
[----:B------:R-:W2:Y:S02]  /*0490*/  F2F.BF16.F32 R14, R14 ;  /* 0x0000000e000e7304 */ /* 0x000ea40000202000 */
[----:B-12---:R-:W-:-:S07]  /*04a0*/  SHF.L.U32 R17, R14, 0x10, RZ ;  /* 0x000000100e117819 */ /* 0x006fce00000006ff */
.L_x_117:
[----:B------:R-:W-:-:S06]  /*04b0*/  IMAD.WIDE R12, R15, 0x2, R2 ;  /* 0x000000020f0c7825 */ /* 0x000fcc00078e0202 */
[----:B------:R-:W2:Y:S01]  /*04c0*/  LDG.E.U16 R12, desc[UR6][R12.64] ;  /* 0x000000060c0c7981 */ /* 0x000ea2000c1e1500 */
[----:B------:R-:W-:Y:S01]  /*04d0*/  MOV R19, R15 ;  /* 0x0000000f00137202 */ /* 0x000fe20000000f00 */
[----:B0-----:R-:W-:Y:S01]  /*04e0*/  VIADD R15, R15, UR5 ;  /* 0x000000050f0f7c36 */ /* 0x001fe20008000000 */
[----:B------:R-:W-:Y:S04]  /*04f0*/  BSSY.RECONVERGENT B2, `(.L_x_115) ;  /* 0x000000e000027945 */ /* 0x000fe80003800200 */
[----:B------:R-:W-:Y:S01]  /*0500*/  ISETP.GE.AND P0, PT, R15, R16, PT ;  /* 0x000000100f00720c */ /* 0x000fe20003f06270 */
[----:B--2---:R-:W-:-:S06]  /*0510*/  IMAD.U32 R14, R12, 0x10000, RZ ;  /* 0x000100000c0e7824 */ /* 0x004fcc00078e00ff */
[----:B------:R-:W0:Y:S02]  /*0520*/  F2I.FTZ.TRUNC.NTZ R14, R14 ;  /* 0x0000000e000e7305 */ /* 0x000e24000021f100 */
[----:B0-----:R-:W-:-:S13]  /*0530*/  ISETP.NE.AND P1, PT, R14, RZ, PT ;  /* 0x000000ff0e00720c */ /* 0x001fda0003f25270 */
[----:B------:R-:W-:Y:S05]  /*0540*/  @P1 BRA `(.L_x_116) ;  /* 0x0000000000201947 */ /* 0x000fea0003800000 */
[----:B------:R-:W-:-:S06]  /*0550*/  IMAD.WIDE R12, R19, 0x2, R6 ;  /* 0x00000002130c7825 */ /* 0x000fcc00078e0206 */
[----:B------:R-:W2:Y:S02]  /*0560*/  LDG.E.U16 R12, desc[UR6][R12.64] ;  /* 0x000000060c0c7981 */ /* 0x000ea4000c1e1500 */
[----:B--2---:R-:W-:-:S05]  /*0570*/  SHF.L.U32 R14, R12, 0x10, RZ ;  /* 0x000000100c0e7819 */ /* 0x004fca00000006ff */
[----:B------:R-:W-:-:S06]  /*0580*/  FADD.FTZ R14, R17, R14 ;  /* 0x0000000e110e7221 */ /* 0x000fcc0000010000 */
[----:B------:R-:W0:Y:S02]  /*0590*/  F2F.BF16.F32 R14, R14 ;  /* 0x0000000e000e7304 */ /* 0x000e240000202000 */
[----:B0-----:R-:W-:-:S05]  /*05a0*/  IMAD.U32 R19, R14, 0x10000, RZ ;  /* 0x000100000e137824 */ /* 0x001fca00078e00ff */
[----:B------:R-:W-:-:S13]  /*05b0*/  FSETP.GT.FTZ.AND P1, PT, R19, RZ, PT ;  /* 0x000000ff1300720b */ /* 0x000fda0003f34000 */
[----:B------:R-:W-:-:S07]  /*05c0*/  @P1 FADD.FTZ R10, R10, R19 ;  /* 0x000000130a0a1221 */ /* 0x000fce0000010000 */
.L_x_116:
[----:B------:R-:W-:Y:S05]  /*05d0*/  BSYNC.RECONVERGENT B2 ;  /* 0x0000000000027941 */ /* 0x000fea0003800200 */
.L_x_115:
[----:B------:R-:W-:Y:S05]  /*05e0*/  @!P0 BRA `(.L_x_117) ;  /* 0xfffffffc00b08947 */ /* 0x000fea000383ffff */
.L_x_114:
[----:B0-----:R-:W-:Y:S05]  /*05f0*/  BSYNC.RECONVERGENT B1 ;  /* 0x0000000000017941 */ /* 0x001fea0003800200 */
.L_x_113:
[----:B------:R-:W-:-:S04]  /*0600*/  IADD3 R11, PT, PT, R11, 0x1, RZ ;  /* 0x000000010b0b7810 */ /* 0x000fc80007ffe0ff */
[----:B------:R-:W-:-:S13]  /*0610*/  ISETP.NE.AND P0, PT, R11, R16, PT ;  /* 0x000000100b00720c */ /* 0x000fda0003f05270 */
[----:B------:R-:W-:Y:S05]  /*0620*/  @P0 BRA `(.L_x_118) ;  /* 0xfffffffc00500947 */ /* 0x000fea000383ffff */
.L_x_112:
[----:B0-----:R-:W-:Y:S05]  /*0630*/  BSYNC.RECONVERGENT B0 ;  /* 0x0000000000007941 */ /* 0x001fea0003800200 */
.L_x_111:
[----:B------:R-:W0:Y:S01]  /*0640*/  SHFL.DOWN PT, R3, R10, 0x10, 0x1f ;  /* 0x0a001f000a037f89 */ /* 0x000e2200000e0000 */
[----:B------:R-:W1:Y:S01]  /*0650*/  LDCU UR4, c[0x0][0x360] ;  /* 0x00006c00ff0477ac */ /* 0x000e620008000800 */
[----:B------:R-:W-:Y:S01]  /*0660*/  BAR.SYNC.DEFER_BLOCKING 0x0 ;  /* 0x0000000000007b1d */ /* 0x000fe20000010000 */
[----:B-1----:R-:W-:Y:S01]  /*0670*/  USHF.R.U32.HI UR4, URZ, 0x5, UR4 ;  /* 0x00000005ff047899 */ /* 0x002fe20008011604 */
[----:B0-----:R-:W-:-:S05]  /*0680*/  FADD.FTZ R3, R3, R10 ;  /* 0x0000000a03037221 */ /* 0x001fca0000010000 */
[----:B------:R-:W-:Y:S01]  /*0690*/  ISETP.GE.U32.AND P1, PT, R0, UR4, PT ;  /* 0x0000000400007c0c */ /* 0x000fe2000bf26070 */
[----:B------:R-:W0:-:S12]  /*06a0*/  SHFL.DOWN PT, R2, R3, 0x8, 0x1f ;  /* 0x09001f0003027f89 */ /* 0x000e1800000e0000 */
[----:B------:R-:W1:Y:S01]  /*06b0*/  @!P1 S2R R11, SR_CgaCtaId ;  /* 0x00000000000b9919 */ /* 0x000e620000008800 */
[----:B------:R-:W-:Y:S01]  /*06c0*/  @!P1 MOV R10, 0x400 ;  /* 0x00000400000a9802 */ /* 0x000fe20000000f00 */
[----:B0-----:R-:W-:Y:S01]  /*06d0*/  FADD.FTZ R6, R3, R2 ;  /* 0x0000000203067221 */ /* 0x001fe20000010000 */
[----:B------:R-:W-:-:S04]  /*06e0*/  LOP3.LUT P0, R2, R0, 0x1f, RZ, 0xc0, !PT ;  /* 0x0000001f00027812 */ /* 0x000fc8000780c0ff */
[----:B------:R-:W0:Y:S09]  /*06f0*/  SHFL.DOWN PT, R7, R6, 0x4, 0x1f ;  /* 0x08801f0006077f89 */ /* 0x000e3200000e0000 */
[----:B------:R-:W2:Y:S01]  /*0700*/  @!P0 S2R R9, SR_CgaCtaId ;  /* 0x0000000000098919 */ /* 0x000ea20000008800 */
[----:B-1----:R-:W-:Y:S01]  /*0710*/  @!P1 LEA R11, R11, R10, 0x18 ;  /* 0x0000000a0b0b9211 */ /* 0x002fe200078ec0ff */
[----:B0-----:R-:W-:Y:S01]  /*0720*/  FADD.FTZ R7, R6, R7 ;  /* 0x0000000706077221 */ /* 0x001fe20000010000 */
[----:B------:R-:W-:-:S04]  /*0730*/  @!P0 MOV R6, 0x400 ;  /* 0x0000040000068802 */ /* 0x000fc80000000f00 */
[----:B------:R-:W0:Y:S01]  /*0740*/  SHFL.DOWN PT, R8, R7, 0x2, 0x1f ;  /* 0x08401f0007087f89 */ /* 0x000e2200000e0000 */
[----:B--2---:R-:W-:-:S04]  /*0750*/  @!P0 LEA R9, R9, R6, 0x18 ;  /* 0x0000000609098211 */ /* 0x004fc800078ec0ff */
[----:B------:R-:W-:Y:S01]  /*0760*/  @!P0 LEA.HI R9, R0, R9, RZ, 0x1d ;  /* 0x0000000900098211 */ /* 0x000fe200078fe8ff */
[----:B0-----:R-:W-:-:S05]  /*0770*/  FADD.FTZ R8, R7, R8 ;  /* 0x0000000807087221 */ /* 0x001fca0000010000 */
[----:B------:R-:W0:Y:S02]  /*0780*/  SHFL.DOWN PT, R3, R8, 0x1, 0x1f ;  /* 0x08201f0008037f89 */ /* 0x000e2400000e0000 */
[----:B0-----:R-:W-:Y:S01]  /*0790*/  FADD.FTZ R6, R8, R3 ;  /* 0x0000000308067221 */ /* 0x001fe20000010000 */
[----:B------:R-:W-:Y:S02]  /*07a0*/  @!P1 IMAD R3, R2, 0x4, R11 ;  /* 0x0000000402039824 */ /* 0x000fe400078e020b */
[----:B------:R-:W-:Y:S02]  /*07b0*/  HFMA2 R2, -RZ, RZ, 0, 0 ;  /* 0x00000000ff027431 */ /* 0x000fe400000001ff */
[----:B------:R0:W-:Y:S01]  /*07c0*/  @!P0 STS [R9], R6 ;  /* 0x0000000609008388 */ /* 0x0001e20000000800 */
[----:B------:R-:W-:Y:S01]  /*07d0*/  BAR.SYNC.DEFER_BLOCKING 0x0 ;  /* 0x0000000000007b1d */ /* 0x000fe20000010000 */
[----:B------:R-:W-:-:S05]  /*07e0*/  ISETP.GT.U32.AND P0, PT, R0, 0x1f, PT ;  /* 0x0000001f0000780c */ /* 0x000fca0003f04070 */
[----:B------:R0:W1:Y:S08]  /*07f0*/  @!P1 LDS R2, [R3] ;  /* 0x0000000003029984 */ /* 0x0000700000000800 */
[----:B0-----:R-:W-:Y:S05]  /*0800*/  @P0 EXIT ;  /* 0x000000000000094d */ /* 0x001fea0003800000 */
[----:B-1----:R-:W0:Y:S01]  /*0810*/  SHFL.DOWN PT, R3, R2, 0x10, 0x1f ;  /* 0x0a001f0002037f89 */ /* 0x002e2200000e0000 */
[----:B------:R-:W-:Y:S01]  /*0820*/  ISETP.NE.AND P0, PT, R0, RZ, PT ;  /* 0x000000ff0000720c */ /* 0x000fe20003f05270 */
[----:B0-----:R-:W-:-:S05]  /*0830*/  FADD.FTZ R3, R3, R2 ;  /* 0x0000000203037221 */ /* 0x001fca0000010000 */
[----:B------:R-:W0:Y:S02]  /*0840*/  SHFL.DOWN PT, R6, R3, 0x8, 0x1f ;  /* 0x09001f0003067f89 */ /* 0x000e2400000e0000 */
[----:B0-----:R-:W-:-:S05]  /*0850*/  FADD.FTZ R6, R3, R6 ;  /* 0x0000000603067221 */ /* 0x001fca0000010000 */
[----:B------:R-:W0:Y:S02]  /*0860*/  SHFL.DOWN PT, R7, R6, 0x4, 0x1f ;  /* 0x08801f0006077f89 */ /* 0x000e2400000e0000 */
[----:B0-----:R-:W-:-:S05]  /*0870*/  FADD.FTZ R7, R6, R7 ;  /* 0x0000000706077221 */ /* 0x001fca0000010000 */
[----:B------:R-:W0:Y:S02]  /*0880*/  SHFL.DOWN PT, R8, R7, 0x2, 0x1f ;  /* 0x08401f0007087f89 */ /* 0x000e2400000e0000 */
[----:B0-----:R-:W-:-:S05]  /*0890*/  FADD.FTZ R8, R7, R8 ;  /* 0x0000000807087221 */ /* 0x001fca0000010000 */
[----:B------:R0:W1:Y:S01]  /*08a0*/  SHFL.DOWN PT, R9, R8, 0x1, 0x1f ;  /* 0x08201f0008097f89 */ /* 0x00006200000e0000 */
[----:B------:R-:W-:Y:S05]  /*08b0*/  @P0 EXIT ;  /* 0x000000000000094d */ /* 0x000fea0003800000 */
[----:B------:R-:W2:Y:S01]  /*08c0*/  LDCU.U8 UR4, c[0x0][0x3a8] ;  /* 0x00007500ff0477ac */ /* 0x000ea20008000000 */
[----:B-1----:R-:W-:Y:S01]  /*08d0*/  FADD.FTZ R9, R8, R9 ;  /* 0x0000000908097221 */ /* 0x002fe20000010000 */
[----:B--2---:R-:W-:-:S04]  /*08e0*/  UPRMT UR4, UR4, 0x8880, URZ ;  /* 0x0000888004047896 */ /* 0x004fc800080000ff */
[----:B------:R-:W-:-:S09]  /*08f0*/  UISETP.NE.AND UP0, UPT, UR4, URZ, UPT ;  /* 0x000000ff0400728c */ /* 0x000fd2000bf05270 */
[----:B------:R-:W-:Y:S05]  /*0900*/  BRA.U !UP0, `(.L_x_119) ;  /* 0x0000000108287547 */ /* 0x000fea000b800000 */
[----:B------:R-:W1:Y:S02]  /*0910*/  LDCU.64 UR4, c[0x0][0x3a0] ;  /* 0x00007400ff0477ac */ /* 0x000e640008000a00 */
[----:B-1----:R-:W-:Y:S02]  /*0920*/  I2FP.F32.S32 R0, UR5 ;  /* 0x0000000500007c45 */ /* 0x002fe40008201400 */
[----:B------:R-:W-:-:S04]  /*0930*/  I2FP.F32.S32 R3, UR4 ;  /* 0x0000000400037c45 */ /* 0x000fc80008201400 */
[----:B------:R-:W1:Y:S08]  /*0940*/  MUFU.RCP R0, R0 ;  /* 0x0000000000007308 */ /* 0x000e700000001000 */
[----:B------:R-:W2:Y:S01]  /*0950*/  MUFU.RCP R3, R3 ;  /* 0x0000000300037308 */ /* 0x000ea20000001000 */
[----:B-1----:R-:W-:-:S04]  /*0960*/  FMUL.FTZ R2, R9, R0 ;  /* 0x0000000009027220 */ /* 0x002fc80000410000 */
[----:B--2---:R-:W-:-:S05]  /*0970*/  FMUL.FTZ R2, R2, R3 ;  /* 0x0000000302027220 */ /* 0x004fca0000410000 */
[----:B------:R-:W-:-:S05]  /*0980*/  F2FP.BF16.F32.PACK_AB R2, RZ, R2 ;  /* 0x00000002ff02723e */ /* 0x000fca00000010ff */
[----:B------:R-:W-:Y:S01]  /*0990*/  STG.E.U16 desc[UR6][R4.64], R2 ;  /* 0x0000000204007986 */ /* 0x000fe2000c101506 */
[----:B------:R-:W-:Y:S05]  /*09a0*/  EXIT ;  /* 0x000000000000794d */ /* 0x000fea0003800000 */
.L_x_119:
[----:B------:R-:W1:Y:S02]  /*09b0*/  LDCU UR4, c[0x0][0x3a4] ;  /* 0x00007480ff0477ac */ /* 0x000e640008000800 */
[----:B-1----:R-:W-:-:S06]  /*09c0*/  I2FP.F32.S32 R2, UR4 ;  /* 0x0000000400027c45 */ /* 0x002fcc0008201400 */
[----:B------:R-:W1:Y:S02]  /*09d0*/  MUFU.RCP R2, R2 ;  /* 0x0000000200027308 */ /* 0x000e640000001000 */
[----:B-1----:R-:W-:-:S05]  /*09e0*/  FMUL.FTZ R0, R9, R2 ;  /* 0x0000000209007220 */ /* 0x002fca0000410000 */
[----:B------:R-:W-:-:S05]  /*09f0*/  F2FP.BF16.F32.PACK_AB R0, RZ, R0 ;  /* 0x00000000ff00723e */ /* 0x000fca00000010ff */
[----:B------:R-:W-:Y:S01]  /*0a00*/  STG.E.U16 desc[UR6][R4.64], R0 ;  /* 0x0000000004007986 */ /* 0x000fe2000c101506 */
[----:B------:R-:W-:Y:S05]  /*0a10*/  EXIT ;  /* 0x000000000000794d */ /* 0x000fea0003800000 */
.L_x_120:
        /* <DEDUP_REMOVED lines=14> */
.L_x_188:


//--------------------- .text._ZN2at6native61_GLOBAL__N__a41b8ba8_28_MultiLabelMarginCriterion_cu_26f6785b37multilabel_margin_loss_forward_kernelIN3c104HalfEfEEvPT_PKS5_PKlS6_iib --------------------------
	.section	.text._ZN2at6native61_GLOBAL__N__a41b8ba8_28_MultiLabelMarginCriterion_cu_26f6785b37multilabel_margin_loss_forward_kernelIN3c104HalfEfEEvPT_PKS5_PKlS6_iib,"ax",@progbits
	.align	128
.text._ZN2at6native61_GLOBAL__N__a41b8ba8_28_MultiLabelMarginCriterion_cu_26f6785b37multilabel_margin_loss_forward_kernelIN3c104HalfEfEEvPT_PKS5_PKlS6_iib:
        .type           _ZN2at6native61_GLOBAL__N__a41b8ba8_28_MultiLabelMarginCriterion_cu_26f6785b37multilabel_margin_loss_forward_kernelIN3c104HalfEfEEvPT_PKS5_PKlS6_iib,@function
        .size           _ZN2at6native61_GLOBAL__N__a41b8ba8_28_MultiLabelMarginCriterion_cu_26f6785b37multilabel_margin_loss_forward_kernelIN3c104HalfEfEEvPT_PKS5_PKlS6_iib,(.L_x_189 - _ZN2at6native61_GLOBAL__N__a41b8ba8_28_MultiLabelMarginCriterion_cu_26f6785b37multilabel_margin_loss_forward_kernelIN3c104HalfEfEEvPT_PKS5_PKlS6_iib)
        .other          _ZN2at6native61_GLOBAL__N__a41b8ba8_28_MultiLabelMarginCriterion_cu_26f6785b37multilabel_margin_loss_forward_kernelIN3c104HalfEfEEvPT_PKS5_PKlS6_iib,@"STO_CUDA_ENTRY STV_DEFAULT"
_ZN2at6native61_GLOBAL__N__a41b8ba8_28_MultiLabelMarginCriterion_cu_26f6785b37multilabel_margin_loss_forward_kernelIN3c104HalfEfEEvPT_PKS5_PKlS6_iib:
        /* <DEDUP_REMOVED lines=16> */
.L_x_123:
[----:B------:R-:W-:Y:S01]  /*0100*/  IMAD.WIDE R4, R15, 0x2, R2 ;  /* 0x000000020f047825 */ /* 0x000fe200078e0202 */
[----:B--2---:R-:W-:-:S04]  /*0110*/  IADD3 R15, PT, PT, R12, R15, RZ ;  /* 0x0000000f0c0f7210 */ /* 0x004fc80007ffe0ff */
[----:B-1----:R3:W-:Y:S01]  /*0120*/  STG.E.U16 desc[UR6][R4.64], RZ ;  /* 0x000000ff04007986 */ /* 0x0027e2000c101506 */
[----:B------:R-:W-:-:S13]  /*0130*/  ISETP.GE.AND P0, PT, R15, R14, PT ;  /* 0x0000000e0f00720c */ /* 0x000fda0003f06270 */
[----:B---3--:R-:W-:Y:S05]  /*0140*/  @!P0 BRA `(.L_x_123) ;  /* 0xfffffffc00ec8947 */ /* 0x008fea000383ffff */
.L_x_122:
[----:B-1----:R-:W-:Y:S05]  /*0150*/  BSYNC.RECONVERGENT B0 ;  /* 0x0000000000007941 */ /* 0x002fea0003800200 */
.L_x_121:
        /* <DEDUP_REMOVED lines=8> */
[----:B------:R-:W-:Y:S01]  /*01e0*/  IMAD.MOV.U32 R13, RZ, RZ, RZ ;  /* 0x000000ffff0d7224 */ /* 0x000fe200078e00ff */
[----:B------:R-:W0:Y:S01]  /*01f0*/  LDCU UR4, c[0x0][0x3a4] ;  /* 0x00007480ff0477ac */ /* 0x000e220008000800 */
[----:B------:R-:W-:-:S05]  /*0200*/  NOP ;  /* 0x0000000000007918 */ /* 0x000fca0000000000 */
.L_x_126:
[----:B-1----:R-:W-:-:S06]  /*0210*/  IMAD.WIDE.U32 R10, R13, 0x8, R8 ;  /* 0x000000080d0a7825 */ /* 0x002fcc00078e0008 */
[----:B------:R-:W2:Y:S02]  /*0220*/  LDG.E R11, desc[UR6][R10.64] ;  /* 0x000000060a0b7981 */ /* 0x000ea4000c1e1900 */
[----:B--2---:R-:W-:-:S13]  /*0230*/  LOP3.LUT P0, RZ, R11, 0x80000000, RZ, 0xc0, !PT ;  /* 0x800000000bff7812 */ /* 0x004fda000780c0ff */
[----:B------:R-:W-:Y:S05]  /*0240*/  @P0 BRA `(.L_x_125) ;  /* 0x0000000000240947 */ /* 0x000fea0003800000 */
[----:B------:R-:W-:Y:S01]  /*0250*/  SHF.L.U32 R11, R11, 0x1, RZ ;  /* 0x000000010b0b7819 */ /* 0x000fe200000006ff */
        /* <DEDUP_REMOVED lines=8> */
.L_x_125:
[----:B0-----:R-:W-:Y:S05]  /*02e0*/  BSYNC.RECONVERGENT B0 ;  /* 0x0000000000007941 */ /* 0x001fea0003800200 */
.L_x_124:
[----:B------:R-:W0:Y:S01]  /*02f0*/  LDCU UR4, c[0x0][0x3a4] ;  /* 0x00007480ff0477ac */ /* 0x000e220008000800 */
[----:B-1----:R-:W-:Y:S01]  /*0300*/  HFMA2 R10, -RZ, RZ, 0, 0 ;  /* 0x00000000ff0a7431 */ /* 0x002fe200000001ff */
[----:B0-----:R-:W-:Y:S01]  /*0310*/  UISETP.GE.AND UP0, UPT, UR4, 0x1, UPT ;  /* 0x000000010400788c */ /* 0x001fe2000bf06270 */
[----:B------:R-:W-:Y:S08]  /*0320*/  BAR.SYNC.DEFER_BLOCKING 0x0 ;  /* 0x0000000000007b1d */ /* 0x000ff00000010000 */
[----:B------:R-:W-:Y:S05]  /*0330*/  BRA.U !UP0, `(.L_x_127) ;  /* 0x0000000108c07547 */ /* 0x000fea000b800000 */
[----:B------:R-:W-:Y:S01]  /*0340*/  BSSY.RECONVERGENT B0, `(.L_x_127) ;  /* 0x000002f000007945 */ /* 0x000fe20003800200 */
[----:B------:R-:W-:Y:S01]  /*0350*/  CS2R R10, SRZ ;  /* 0x00000000000a7805 */ /* 0x000fe2000001ff00 */
[----:B------:R-:W0:Y:S06]  /*0360*/  LDCU UR5, c[0x0][0x360] ;  /* 0x00006c00ff0577ac */ /* 0x000e2c0008000800 */
.L_x_134:
        /* <DEDUP_REMOVED lines=14> */
[----:B------:R-:W2:Y:S02]  /*0450*/  LDG.E.U16 R13, desc[UR6][R14.64] ;  /* 0x000000060e0d7981 */ /* 0x000ea4000c1e1500 */
[----:B--2---:R-:W-:-:S05]  /*0460*/  HADD2.F32 R13, -RZ, R13.H0_H0 ;  /* 0x2000000dff0d7230 */ /* 0x004fca0000004100 */
[----:B------:R-:W-:-:S05]  /*0470*/  FADD.FTZ R13, -R13, 1 ;  /* 0x3f8000000d0d7421 */ /* 0x000fca0000010100 */
[----:B------:R-:W-:Y:S02]  /*0480*/  F2FP.F16.F32.PACK_AB R15, RZ, R13 ;  /* 0x0000000dff0f723e */ /* 0x000fe400000000ff */
[----:B------:R-:W-:-:S03]  /*0490*/  MOV R13, R0 ;  /* 0x00000000000d7202 */ /* 0x000fc60000000f00 */
[----:B-1----:R-:W-:-:S07]  /*04a0*/  HADD2.F32 R17, -RZ, R15.H0_H0 ;  /* 0x2000000fff117230 */ /* 0x002fce0000004100 */
.L_x_133:
[----:B------:R-:W-:-:S06]  /*04b0*/  IMAD.WIDE R14, R13, 0x2, R2 ;  /* 0x000000020d0e7825 */ /* 0x000fcc00078e0202 */
[----:B------:R-:W2:Y:S01]  /*04c0*/  LDG.E.U16 R14, desc[UR6][R14.64] ;  /* 0x000000060e0e7981 */ /* 0x000ea2000c1e1500 */
[----:B------:R-:W-:Y:S01]  /*04d0*/  IMAD.MOV.U32 R19, RZ, RZ, R13 ;  /* 0x000000ffff137224 */ /* 0x000fe200078e000d */
[----:B0-----:R-:W-:Y:S01]  /*04e0*/  IADD3 R13, PT, PT, R13, UR5, RZ ;  /* 0x000000050d0d7c10 */ /* 0x001fe2000fffe0ff */
[----:B------:R-:W-:Y:S03]  /*04f0*/  BSSY.RECONVERGENT B2, `(.L_x_131) ;  /* 0x000000e000027945 */ /* 0x000fe60003800200 */
[----:B------:R-:W-:Y:S01]  /*0500*/  ISETP.GE.AND P0, PT, R13, R12, PT ;  /* 0x0000000c0d00720c */ /* 0x000fe20003f06270 */
[----:B--2---:R-:W-:-:S06]  /*0510*/  HADD2.F32 R16, -RZ, R14.H0_H0 ;  /* 0x2000000eff107230 */ /* 0x004fcc0000004100 */
[----:B------:R-:W0:Y:S02]  /*0520*/  F2I.FTZ.TRUNC.NTZ R16, R16 ;  /* 0x0000001000107305 */ /* 0x000e24000021f100 */
[----:B0-----:R-:W-:-:S13]  /*0530*/  ISETP.NE.AND P1, PT, R16, RZ, PT ;  /* 0x000000ff1000720c */ /* 0x001fda0003f25270 */
[----:B------:R-:W-:Y:S05]  /*0540*/  @P1 BRA `(.L_x_132) ;  /* 0x0000000000201947 */ /* 0x000fea0003800000 */
[----:B------:R-:W-:-:S06]  /*0550*/  IMAD.WIDE R14, R19, 0x2, R6 ;  /* 0x00000002130e7825 */ /* 0x000fcc00078e0206 */
[----:B------:R-:W2:Y:S02]  /*0560*/  LDG.E.U16 R14, desc[UR6][R14.64] ;  /* 0x000000060e0e7981 */ /* 0x000ea4000c1e1500 */
[----:B--2---:R-:W-:-:S05]  /*0570*/  HADD2.F32 R16, -RZ, R14.H0_H0 ;  /* 0x2000000eff107230 */ /* 0x004fca0000004100 */
[----:B------:R-:W-:-:S05]  /*0580*/  FADD.FTZ R16, R17, R16 ;  /* 0x0000001011107221 */ /* 0x000fca0000010000 */
[----:B------:R-:W-:-:S05]  /*0590*/  F2FP.F16.F32.PACK_AB R16, RZ, R16 ;  /* 0x00000010ff10723e */ /* 0x000fca00000000ff */
[----:B------:R-:W-:-:S05]  /*05a0*/  HADD2.F32 R19, -RZ, R16.H0_H0 ;  /* 0x20000010ff137230 */ /* 0x000fca0000004100 */
[----:B------:R-:W-:-:S13]  /*05b0*/  FSETP.GT.FTZ.AND P1, PT, R19, RZ, PT ;  /* 0x000000ff1300720b */ /* 0x000fda0003f34000 */
[----:B------:R-:W-:-:S07]  /*05c0*/  @P1 FADD.FTZ R10, R10, R19 ;  /* 0x000000130a0a1221 */ /* 0x000fce0000010000 */
.L_x_132:
[----:B------:R-:W-:Y:S05]  /*05d0*/  BSYNC.RECONVERGENT B2 ;  /* 0x0000000000027941 */ /* 0x000fea0003800200 */
.L_x_131:
[----:B------:R-:W-:Y:S05]  /*05e0*/  @!P0 BRA `(.L_x_133) ;  /* 0xfffffffc00b08947 */ /* 0x000fea000383ffff */
.L_x_130:
[----:B0-----:R-:W-:Y:S05]  /*05f0*/  BSYNC.RECONVERGENT B1 ;  /* 0x0000000000017941 */ /* 0x001fea0003800200 */
.L_x_129:
[----:B------:R-:W-:-:S05]  /*0600*/  VIADD R11, R11, 0x1 ;  /* 0x000000010b0b7836 */ /* 0x000fca0000000000 */
[----:B------:R-:W-:-:S13]  /*0610*/  ISETP.NE.AND P0, PT, R11, R12, PT ;  /* 0x0000000c0b00720c */ /* 0x000fda0003f05270 */
[----:B------:R-:W-:Y:S05]  /*0620*/  @P0 BRA `(.L_x_134) ;  /* 0xfffffffc00500947 */ /* 0x000fea000383ffff */
.L_x_128:
[----:B0-----:R-:W-:Y:S05]  /*0630*/  BSYNC.RECONVERGENT B0 ;  /* 0x0000000000007941 */ /* 0x001fea0003800200 */
.L_x_127:
        /* <DEDUP_REMOVED lines=22> */
[----:B------:R-:W-:Y:S01]  /*07a0*/  @!P1 LEA R3, R2, R11, 0x2 ;  /* 0x0000000b02039211 */ /* 0x000fe200078e10ff */
[----:B------:R-:W-:-:S03]  /*07b0*/  IMAD.MOV.U32 R2, RZ, RZ, RZ ;  /* 0x000000ffff027224 */ /* 0x000fc600078e00ff */
        /* <DEDUP_REMOVED lines=28> */
[----:B------:R-:W-:-:S05]  /*0980*/  F2FP.F16.F32.PACK_AB R2, RZ, R2 ;  /* 0x00000002ff02723e */ /* 0x000fca00000000ff */
[----:B------:R-:W-:Y:S01]  /*0990*/  STG.E.U16 desc[UR6][R4.64], R2 ;  /* 0x0000000204007986 */ /* 0x000fe2000c101506 */
[----:B------:R-:W-:Y:S05]  /*09a0*/  EXIT ;  /* 0x000000000000794d */ /* 0x000fea0003800000 */
.L_x_135:
[----:B------:R-:W1:Y:S02]  /*09b0*/  LDCU UR4, c[0x0][0x3a4] ;  /* 0x00007480ff0477ac */ /* 0x000e640008000800 */
[----:B-1----:R-:W-:-:S06]  /*09c0*/  I2FP.F32.S32 R2, UR4 ;  /* 0x0000000400027c45 */ /* 0x002fcc0008201400 */
[----:B------:R-:W1:Y:S02]  /*09d0*/  MUFU.RCP R2, R2 ;  /* 0x0000000200027308 */ /* 0x000e640000001000 */
[----:B-1----:R-:W-:-:S05]  /*09e0*/  FMUL.FTZ R0, R9, R2 ;  /* 0x0000000209007220 */ /* 0x002fca0000410000 */
[----:B------:R-:W-:-:S05]  /*09f0*/  F2FP.F16.F32.PACK_AB R0, RZ, R0 ;  /* 0x00000000ff00723e */ /* 0x000fca00000000ff */
[----:B------:R-:W-:Y:S01]  /*0a00*/  STG.E.U16 desc[UR6][R4.64], R0 ;  /* 0x0000000004007986 */ /* 0x000fe2000c101506 */
[----:B------:R-:W-:Y:S05]  /*0a10*/  EXIT ;  /* 0x000000000000794d */ /* 0x000fea0003800000 */
.L_x_136:
        /* <DEDUP_REMOVED lines=14> */
.L_x_189:


//--------------------- .text._ZN2at6native61_GLOBAL__N__a41b8ba8_28_MultiLabelMarginCriterion_cu_26f6785b37multilabel_margin_loss_forward_kernelIffEEvPT_PKS3_PKlS4_iib --------------------------
	.section	.text._ZN2at6native61_GLOBAL__N__a41b8ba8_28_MultiLabelMarginCriterion_cu_26f6785b37multilabel_margin_loss_forward_kernelIffEEvPT_PKS3_PKlS4_iib,"ax",@progbits
	.align	128
.text._ZN2at6native61_GLOBAL__N__a41b8ba8_28_MultiLabelMarginCriterion_cu_26f6785b37multilabel_margin_loss_forward_kernelIffEEvPT_PKS3_PKlS4_iib:
        .type           _ZN2at6native61_GLOBAL__N__a41b8ba8_28_MultiLabelMarginCriterion_cu_26f6785b37multilabel_margin_loss_forward_kernelIffEEvPT_PKS3_PKlS4_iib,@function
        .size           _ZN2at6native61_GLOBAL__N__a41b8ba8_28_MultiLabelMarginCriterion_cu_26f6785b37multilabel_margin_loss_forward_kernelIffEEvPT_PKS3_PKlS4_iib,(.L_x_190 - _ZN2at6native61_GLOBAL__N__a41b8ba8_28_MultiLabelMarginCriterion_cu_26f6785b37multilabel_margin_loss_forward_kernelIffEEvPT_PKS3_PKlS4_iib)
        .other          _ZN2at6native61_GLOBAL__N__a41b8ba8_28_MultiLabelMarginCriterion_cu_26f6785b37multilabel_margin_loss_forward_kernelIffEEvPT_PKS3_PKlS4_iib,@"STO_CUDA_ENTRY STV_DEFAULT"
_ZN2at6native61_GLOBAL__N__a41b8ba8_28_MultiLabelMarginCriterion_cu_26f6785b37multilabel_margin_loss_forward_kernelIffEEvPT_PKS3_PKlS4_iib:
        /* <DEDUP_REMOVED lines=16> */
.L_x_139:
[----:B------:R-:W-:-:S04]  /*0100*/  IMAD.WIDE R4, R15, 0x4, R2 ;  /* 0x000000040f047825 */ /* 0x000fc800078e0202 */
[----:B--2---:R-:W-:Y:S01]  /*0110*/  IMAD.IADD R15, R12, 0x1, R15 ;  /* 0x000000010c0f7824 */ /* 0x004fe200078e020f */
[----:B-1----:R3:W-:Y:S04]  /*0120*/  STG.E desc[UR6][R4.64], RZ ;  /* 0x000000ff04007986 */ /* 0x0027e8000c101906 */
[----:B------:R-:W-:-:S13]  /*0130*/  ISETP.GE.AND P0, PT, R15, R14, PT ;  /* 0x0000000e0f00720c */ /* 0x000fda0003f06270 */
[----:B---3--:R-:W-:Y:S05]  /*0140*/  @!P0 BRA `(.L_x_139) ;  /* 0xfffffffc00ec8947 */ /* 0x008fea000383ffff */
.L_x_138:
[----:B-1----:R-:W-:Y:S05]  /*0150*/  BSYNC.RECONVERGENT B0 ;  /* 0x0000000000007941 */ /* 0x002fea0003800200 */
.L_x_137:
        /* <DEDUP_REMOVED lines=11> */
.L_x_142:
[----:B-1----:R-:W-:-:S06]  /*0210*/  IMAD.WIDE.U32 R10, R13, 0x8, R8 ;  /* 0x000000080d0a7825 */ /* 0x002fcc00078e0008 */
[----:B------:R-:W2:Y:S02]  /*0220*/  LDG.E.64 R10, desc[UR6][R10.64] ;  /* 0x000000060a0a7981 */ /* 0x000ea4000c1e1b00 */
[----:B--2---:R-:W-:-:S13]  /*0230*/  LOP3.LUT P0, RZ, R10, 0x80000000, RZ, 0xc0, !PT ;  /* 0x800000000aff7812 */ /* 0x004fda000780c0ff */
[----:B------:R-:W-:Y:S05]  /*0240*/  @P0 BRA `(.L_x_141) ;  /* 0x00000000002c0947 */ /* 0x000fea0003800000 */
[C---:B------:R-:W-:Y:S01]  /*0250*/  IMAD.SHL.U32 R12, R10.reuse, 0x4, RZ ;  /* 0x000000040a0c7824 */ /* 0x040fe200078e00ff */
[----:B------:R-:W-:Y:S01]  /*0260*/  SHF.L.U64.HI R15, R10, 0x2, R11 ;  /* 0x000000020a0f7819 */ /* 0x000fe2000001020b */
[----:B------:R-:W-:-:S03]  /*0270*/  VIADD R13, R13, 0x1 ;  /* 0x000000010d0d7836 */ /* 0x000fc60000000000 */
[----:B------:R-:W-:Y:S02]  /*0280*/  LOP3.LUT R11, R12, 0xfffffffc, RZ, 0xc0, !PT ;  /* 0xfffffffc0c0b7812 */ /* 0x000fe400078ec0ff */
[----:B------:R-:W-:Y:S02]  /*0290*/  LOP3.LUT R15, R15, 0x1, RZ, 0xc0, !PT ;  /* 0x000000010f0f7812 */ /* 0x000fe400078ec0ff */
[----:B------:R-:W-:-:S05]  /*02a0*/  IADD3 R10, P0, PT, R2, R11, RZ ;  /* 0x0000000b020a7210 */ /* 0x000fca0007f1e0ff */
[----:B------:R-:W-:Y:S01]  /*02b0*/  IMAD.X R11, R3, 0x1, R15, P0 ;  /* 0x00000001030b7824 */ /* 0x000fe200000e060f */
[----:B------:R-:W-:Y:S02]  /*02c0*/  MOV R15, 0x3f800000 ;  /* 0x3f800000000f7802 */ /* 0x000fe40000000f00 */
[----:B0-----:R-:W-:-:S03]  /*02d0*/  ISETP.NE.AND P0, PT, R13, UR4, PT ;  /* 0x000000040d007c0c */ /* 0x001fc6000bf05270 */
[----:B------:R1:W-:Y:S10]  /*02e0*/  STG.E desc[UR6][R10.64], R15 ;  /* 0x0000000f0a007986 */ /* 0x0003f4000c101906 */
[----:B------:R-:W-:Y:S05]  /*02f0*/  @P0 BRA `(.L_x_142) ;  /* 0xfffffffc00c40947 */ /* 0x000fea000383ffff */
.L_x_141:
[----:B0-----:R-:W-:Y:S05]  /*0300*/  BSYNC.RECONVERGENT B0 ;  /* 0x0000000000007941 */ /* 0x001fea0003800200 */
.L_x_140:
[----:B------:R-:W0:Y:S01]  /*0310*/  LDCU UR4, c[0x0][0x3a4] ;  /* 0x00007480ff0477ac */ /* 0x000e220008000800 */
[----:B-1----:R-:W-:Y:S01]  /*0320*/  IMAD.MOV.U32 R10, RZ, RZ, RZ ;  /* 0x000000ffff0a7224 */ /* 0x002fe200078e00ff */
[----:B0-----:R-:W-:Y:S01]  /*0330*/  UISETP.GE.AND UP0, UPT, UR4, 0x1, UPT ;  /* 0x000000010400788c */ /* 0x001fe2000bf06270 */
[----:B------:R-:W-:Y:S08]  /*0340*/  BAR.SYNC.DEFER_BLOCKING 0x0 ;  /* 0x0000000000007b1d */ /* 0x000ff00000010000 */
[----:B------:R-:W-:Y:S05]  /*0350*/  BRA.U !UP0, `(.L_x_143) ;  /* 0x0000000108a07547 */ /* 0x000fea000b800000 */
[----:B------:R-:W-:Y:S01]  /*0360*/  BSSY.RECONVERGENT B0, `(.L_x_143) ;  /* 0x0000027000007945 */ /* 0x000fe20003800200 */
[----:B------:R-:W-:Y:S01]  /*0370*/  CS2R R10, SRZ ;  /* 0x00000000000a7805 */ /* 0x000fe2000001ff00 */
[----:B------:R-:W0:Y:S06]  /*0380*/  LDCU UR5, c[0x0][0x360] ;  /* 0x00006c00ff0577ac */ /* 0x000e2c0008000800 */
.L_x_150:
[----:B------:R-:W-:-:S06]  /*0390*/  IMAD.WIDE.U32 R12, R11, 0x8, R8 ;  /* 0x000000080b0c7825 */ /* 0x000fcc00078e0008 */
[----:B------:R-:W2:Y:S02]  /*03a0*/  LDG.E R13, desc[UR6][R12.64] ;  /* 0x000000060c0d7981 */ /* 0x000ea4000c1e1900 */
[----:B--2---:R-:W-:-:S13]  /*03b0*/  LOP3.LUT P0, RZ, R13, 0x80000000, RZ, 0xc0, !PT ;  /* 0x800000000dff7812 */ /* 0x004fda000780c0ff */
[----:B------:R-:W-:Y:S05]  /*03c0*/  @P0 BRA `(.L_x_144) ;  /* 0x0000000000800947 */ /* 0x000fea0003800000 */
[----:B------:R-:W1:Y:S01]  /*03d0*/  LDCU UR4, c[0x0][0x3a4] ;  /* 0x00007480ff0477ac */ /* 0x000e620008000800 */
[----:B------:R-:W-:Y:S01]  /*03e0*/  BSSY.RECONVERGENT B1, `(.L_x_145) ;  /* 0x000001b000017945 */ /* 0x000fe20003800200 */
[----:B-1----:R-:W-:-:S04]  /*03f0*/  MOV R16, UR4 ;  /* 0x0000000400107c02 */ /* 0x002fc80008000f00 */
[----:B------:R-:W-:-:S13]  /*0400*/  ISETP.GE.AND P0, PT, R0, R16, PT ;  /* 0x000000100000720c */ /* 0x000fda0003f06270 */
[----:B------:R-:W-:Y:S05]  /*0410*/  @P0 BRA `(.L_x_146) ;  /* 0x00000000005c0947 */ /* 0x000fea0003800000 */
[----:B------:R-:W-:Y:S01]  /*0420*/  LOP3.LUT R13, R13, 0x7fffffff, RZ, 0xc0, !PT ;  /* 0x7fffffff0d0d7812 */ /* 0x000fe200078ec0ff */
[----:B------:R-:W1:Y:S03]  /*0430*/  LDC R16, c[0x0][0x3a4] ;  /* 0x0000e900ff107b82 */ /* 0x000e660000000800 */
[----:B------:R-:W-:-:S04]  /*0440*/  LEA R12, P0, R13, R6, 0x2 ;  /* 0x000000060d0c7211 */ /* 0x000fc800078010ff */
[----:B------:R-:W-:-:S05]  /*0450*/  LEA.HI.X R13, R13, R7, RZ, 0x2, P0 ;  /* 0x000000070d0d7211 */ /* 0x000fca00000f14ff */
[----:B------:R-:W2:Y:S01]  /*0460*/  LDG.E R12, desc[UR6][R12.64] ;  /* 0x000000060c0c7981 */ /* 0x000ea2000c1e1900 */
[----:B------:R-:W-:Y:S02]  /*0470*/  IMAD.MOV.U32 R15, RZ, RZ, R0 ;  /* 0x000000ffff0f7224 */ /* 0x000fe400078e0000 */
[----:B-12---:R-:W-:-:S07]  /*0480*/  FADD.FTZ R19, -R12, 1 ;  /* 0x3f8000000c137421 */ /* 0x006fce0000010100 */
.L_x_149:
[----:B------:R-:W-:-:S06]  /*0490*/  IMAD.WIDE R12, R15, 0x4, R2 ;  /* 0x000000040f0c7825 */ /* 0x000fcc00078e0202 */
[----:B------:R-:W2:Y:S01]  /*04a0*/  LDG.E R12, desc[UR6][R12.64] ;  /* 0x000000060c0c7981 */ /* 0x000ea2000c1e1900 */
[----:B------:R-:W-:Y:S01]  /*04b0*/  MOV R17, R15 ;  /* 0x0000000f00117202 */ /* 0x000fe20000000f00 */
[----:B0-----:R-:W-:Y:S01]  /*04c0*/  VIADD R15, R15, UR5 ;  /* 0x000000050f0f7c36 */ /* 0x001fe20008000000 */
[----:B------:R-:W-:Y:S04]  /*04d0*/  BSSY.RECONVERGENT B2, `(.L_x_147) ;  /* 0x000000a000027945 */ /* 0x000fe80003800200 */
[----:B------:R-:W-:Y:S01]  /*04e0*/  ISETP.GE.AND P0, PT, R15, R16, PT ;  /* 0x000000100f00720c */ /* 0x000fe20003f06270 */
[----:B--2---:R-:W0:Y:S02]  /*04f0*/  F2I.FTZ.TRUNC.NTZ R14, R12 ;  /* 0x0000000c000e7305 */ /* 0x004e24000021f100 */
[----:B0-----:R-:W-:-:S13]  /*0500*/  ISETP.NE.AND P1, PT, R14, RZ, PT ;  /* 0x000000ff0e00720c */ /* 0x001fda0003f25270 */
[----:B------:R-:W-:Y:S05]  /*0510*/  @P1 BRA `(.L_x_148) ;  /* 0x0000000000141947 */ /* 0x000fea0003800000 */
[----:B------:R-:W-:-:S06]  /*0520*/  IMAD.WIDE R12, R17, 0x4, R6 ;  /* 0x00000004110c7825 */ /* 0x000fcc00078e0206 */
[----:B------:R-:W2:Y:S02]  /*0530*/  LDG.E R12, desc[UR6][R12.64] ;  /* 0x000000060c0c7981 */ /* 0x000ea4000c1e1900 */
[----:B--2---:R-:W-:-:S05]  /*0540*/  FADD.FTZ R17, R19, R12 ;  /* 0x0000000c13117221 */ /* 0x004fca0000010000 */
[----:B------:R-:W-:-:S13]  /*0550*/  FSETP.GT.FTZ.AND P1, PT, R17, RZ, PT ;  /* 0x000000ff1100720b */ /* 0x000fda0003f34000 */
[----:B------:R-:W-:-:S07]  /*0560*/  @P1 FADD.FTZ R10, R10, R17 ;  /* 0x000000110a0a1221 */ /* 0x000fce0000010000 */
.L_x_148:
[----:B------:R-:W-:Y:S05]  /*0570*/  BSYNC.RECONVERGENT B2 ;  /* 0x0000000000027941 */ /* 0x000fea0003800200 */
.L_x_147:
[----:B------:R-:W-:Y:S05]  /*0580*/  @!P0 BRA `(.L_x_149) ;  /* 0xfffffffc00c08947 */ /* 0x000fea000383ffff */
.L_x_146:
[----:B0-----:R-:W-:Y:S05]  /*0590*/  BSYNC.RECONVERGENT B1 ;  /* 0x0000000000017941 */ /* 0x001fea0003800200 */
.L_x_145:
[----:B------:R-:W-:-:S04]  /*05a0*/  IADD3 R11, PT, PT, R11, 0x1, RZ ;  /* 0x000000010b0b7810 */ /* 0x000fc80007ffe0ff */
[----:B------:R-:W-:-:S13]  /*05b0*/  ISETP.NE.AND P0, PT, R11, R16, PT ;  /* 0x000000100b00720c */ /* 0x000fda0003f05270 */
[----:B------:R-:W-:Y:S05]  /*05c0*/  @P0 BRA `(.L_x_150) ;  /* 0xfffffffc00700947 */ /* 0x000fea000383ffff */
.L_x_144:
[----:B0-----:R-:W-:Y:S05]  /*05d0*/  BSYNC.RECONVERGENT B0 ;  /* 0x0000000000007941 */ /* 0x001fea0003800200 */
.L_x_143:
        /* <DEDUP_REMOVED lines=52> */
[----:B------:R-:W-:Y:S01]  /*0920*/  STG.E desc[UR6][R4.64], R7 ;  /* 0x0000000704007986 */ /* 0x000fe2000c101906 */
[----:B------:R-:W-:Y:S05]  /*0930*/  EXIT ;  /* 0x000000000000794d */ /* 0x000fea0003800000 */
.L_x_151:
[----:B------:R-:W1:Y:S02]  /*0940*/  LDCU UR4, c[0x0][0x3a4] ;  /* 0x00007480ff0477ac */ /* 0x000e640008000800 */
[----:B-1----:R-:W-:-:S06]  /*0950*/  I2FP.F32.S32 R0, UR4 ;  /* 0x0000000400007c45 */ /* 0x002fcc0008201400 */
[----:B------:R-:W1:Y:S02]  /*0960*/  MUFU.RCP R0, R0 ;  /* 0x0000000000007308 */ /* 0x000e640000001000 */
[----:B-1----:R-:W-:-:S05]  /*0970*/  FMUL.FTZ R9, R9, R0 ;  /* 0x0000000009097220 */ /* 0x002fca0000410000 */
[----:B------:R-:W-:Y:S01]  /*0980*/  STG.E desc[UR6][R4.64], R9 ;  /* 0x0000000904007986 */ /* 0x000fe2000c101906 */
[----:B------:R-:W-:Y:S05]  /*0990*/  EXIT ;  /* 0x000000000000794d */ /* 0x000fea0003800000 */
.L_x_152:
        /* <DEDUP_REMOVED lines=14> */
.L_x_190:


//--------------------- .text._ZN2at6native61_GLOBAL__N__a41b8ba8_28_MultiLabelMarginCriterion_cu_26f6785b37multilabel_margin_loss_forward_kernelIddEEvPT_PKS3_PKlS4_iib --------------------------
	.section	.text._ZN2at6native61_GLOBAL__N__a41b8ba8_28_MultiLabelMarginCriterion_cu_26f6785b37multilabel_margin_loss_forward_kernelIddEEvPT_PKS3_PKlS4_iib,"ax",@progbits
	.align	128
.text._ZN2at6native61_GLOBAL__N__a41b8ba8_28_MultiLabelMarginCriterion_cu_26f6785b37multilabel_margin_loss_forward_kernelIddEEvPT_PKS3_PKlS4_iib:
        .type           _ZN2at6native61_GLOBAL__N__a41b8ba8_28_MultiLabelMarginCriterion_cu_26f6785b37multilabel_margin_loss_forward_kernelIddEEvPT_PKS3_PKlS4_iib,@function
        .size           _ZN2at6native61_GLOBAL__N__a41b8ba8_28_MultiLabelMarginCriterion_cu_26f6785b37multilabel_margin_loss_forward_kernelIddEEvPT_PKS3_PKlS4_iib,(.L_x_191 - _ZN2at6native61_GLOBAL__N__a41b8ba8_28_MultiLabelMarginCriterion_cu_26f6785b37multilabel_margin_loss_forward_kernelIddEEvPT_PKS3_PKlS4_iib)
        .other          _ZN2at6native61_GLOBAL__N__a41b8ba8_28_MultiLabelMarginCriterion_cu_26f6785b37multilabel_margin_loss_forward_kernelIddEEvPT_PKS3_PKlS4_iib,@"STO_CUDA_ENTRY STV_DEFAULT"
_ZN2at6native61_GLOBAL__N__a41b8ba8_28_MultiLabelMarginCriterion_cu_26f6785b37multilabel_margin_loss_forward_kernelIddEEvPT_PKS3_PKlS4_iib:
        /* <DEDUP_REMOVED lines=16> */
.L_x_155:
[----:B------:R-:W-:-:S04]  /*0100*/  IMAD.WIDE R4, R15, 0x8, R2 ;  /* 0x000000080f047825 */ /* 0x000fc800078e0202 */
[----:B--2---:R-:W-:Y:S01]  /*0110*/  IMAD.IADD R15, R12, 0x1, R15 ;  /* 0x000000010c0f7824 */ /* 0x004fe200078e020f */
[----:B-1----:R3:W-:Y:S04]  /*0120*/  STG.E.64 desc[UR6][R4.64], RZ ;  /* 0x000000ff04007986 */ /* 0x0027e8000c101b06 */
[----:B------:R-:W-:-:S13]  /*0130*/  ISETP.GE.AND P0, PT, R15, R14, PT ;  /* 0x0000000e0f00720c */ /* 0x000fda0003f06270 */
[----:B---3--:R-:W-:Y:S05]  /*0140*/  @!P0 BRA `(.L_x_155) ;  /* 0xfffffffc00ec8947 */ /* 0x008fea000383ffff */
.L_x_154:
[----:B-1----:R-:W-:Y:S05]  /*0150*/  BSYNC.RECONVERGENT B0 ;  /* 0x0000000000007941 */ /* 0x002fea0003800200 */
.L_x_153:
[----:B------:R-:W-:Y:S01]  /*0160*/  BAR.SYNC.DEFER_BLOCKING 0x0 ;  /* 0x0000000000007b1d */ /* 0x000fe20000010000 */
[----:B------:R-:W-:Y:S01]  /*0170*/  ISETP.GE.AND P0, PT, R14, 0x1, PT ;  /* 0x000000010e00780c */ /* 0x000fe20003f06270 */
[----:B------:R-:W-:-:S03]  /*0180*/  IMAD.WIDE R4, R13, 0x8, R8 ;  /* 0x000000080d047825 */ /* 0x000fc600078e0208 */
[----:B------:R-:W-:Y:S01]  /*0190*/  ISETP.NE.OR P0, PT, R0, RZ, !P0 ;  /* 0x000000ff0000720c */ /* 0x000fe20004705670 */
[----:B------:R-:W-:Y:S01]  /*01a0*/  BSSY.RECONVERGENT B0, `(.L_x_156) ;  /* 0x0000017000007945 */ /* 0x000fe20003800200 */
[----:B----4-:R-:W-:-:S04]  /*01b0*/  IMAD.WIDE.U32 R6, R17, 0x8, R6 ;  /* 0x0000000811067825 */ /* 0x010fc800078e0006 */
[----:B0-----:R-:W-:-:S07]  /*01c0*/  IMAD.WIDE R8, R13, 0x8, R10 ;  /* 0x000000080d087825 */ /* 0x001fce00078e020a */
[----:B------:R-:W-:Y:S05]  /*01d0*/  @P0 BRA `(.L_x_157) ;  /* 0x00000000004c0947 */ /* 0x000fea0003800000 */
[----:B------:R-:W-:Y:S01]  /*01e0*/  IMAD.MOV.U32 R15, RZ, RZ, RZ ;  /* 0x000000ffff0f7224 */ /* 0x000fe200078e00ff */
[----:B------:R-:W0:Y:S01]  /*01f0*/  LDCU UR4, c[0x0][0x3a4] ;  /* 0x00007480ff0477ac */ /* 0x000e220008000800 */
[----:B------:R-:W-:-:S05]  /*0200*/  NOP ;  /* 0x0000000000007918 */ /* 0x000fca0000000000 */
.L_x_158:
[----:B-1----:R-:W-:-:S06]  /*0210*/  IMAD.WIDE.U32 R10, R15, 0x8, R8 ;  /* 0x000000080f0a7825 */ /* 0x002fcc00078e0008 */
[----:B------:R-:W2:Y:S02]  /*0220*/  LDG.E.64 R10, desc[UR6][R10.64] ;  /* 0x000000060a0a7981 */ /* 0x000ea4000c1e1b00 */
[----:B--2---:R-:W-:-:S13]  /*0230*/  LOP3.LUT P0, RZ, R10, 0x80000000, RZ, 0xc0, !PT ;  /* 0x800000000aff7812 */ /* 0x004fda000780c0ff */
[----:B------:R-:W-:Y:S05]  /*0240*/  @P0 BRA `(.L_x_157) ;  /* 0x0000000000300947 */ /* 0x000fea0003800000 */
[C---:B------:R-:W-:Y:S01]  /*0250*/  IMAD.SHL.U32 R12, R10.reuse, 0x8, RZ ;  /* 0x000000080a0c7824 */ /* 0x040fe200078e00ff */
[----:B------:R-:W-:Y:S01]  /*0260*/  SHF.L.U64.HI R13, R10, 0x3, R11 ;  /* 0x000000030a0d7819 */ /* 0x000fe2000001020b */
[----:B------:R-:W-:-:S03]  /*0270*/  VIADD R15, R15, 0x1 ;  /* 0x000000010f0f7836 */ /* 0x000fc60000000000 */
[----:B------:R-:W-:Y:S01]  /*0280*/  LOP3.LUT R11, R12, 0xfffffff8, RZ, 0xc0, !PT ;  /* 0xfffffff80c0b7812 */ /* 0x000fe200078ec0ff */
[----:B------:R-:W-:Y:S01]  /*0290*/  IMAD.MOV.U32 R12, RZ, RZ, 0x0 ;  /* 0x00000000ff0c7424 */ /* 0x000fe200078e00ff */
[----:B------:R-:W-:Y:S02]  /*02a0*/  LOP3.LUT R13, R13, 0x3, RZ, 0xc0, !PT ;  /* 0x000000030d0d7812 */ /* 0x000fe400078ec0ff */
[----:B------:R-:W-:-:S05]  /*02b0*/  IADD3 R10, P0, PT, R2, R11, RZ ;  /* 0x0000000b020a7210 */ /* 0x000fca0007f1e0ff */
[----:B------:R-:W-:Y:S01]  /*02c0*/  IMAD.X R11, R3, 0x1, R13, P0 ;  /* 0x00000001030b7824 */ /* 0x000fe200000e060d */
[----:B0-----:R-:W-:Y:S01]  /*02d0*/  ISETP.NE.AND P0, PT, R15, UR4, PT ;  /* 0x000000040f007c0c */ /* 0x001fe2000bf05270 */
[----:B------:R-:W-:-:S05]  /*02e0*/  IMAD.MOV.U32 R13, RZ, RZ, 0x3ff00000 ;  /* 0x3ff00000ff0d7424 */ /* 0x000fca00078e00ff */
[----:B------:R1:W-:Y:S07]  /*02f0*/  STG.E.64 desc[UR6][R10.64], R12 ;  /* 0x0000000c0a007986 */ /* 0x0003ee000c101b06 */
[----:B------:R-:W-:Y:S05]  /*0300*/  @P0 BRA `(.L_x_158) ;  /* 0xfffffffc00c00947 */ /* 0x000fea000383ffff */
.L_x_157:
[----:B0-----:R-:W-:Y:S05]  /*0310*/  BSYNC.RECONVERGENT B0 ;  /* 0x0000000000007941 */ /* 0x001fea0003800200 */
.L_x_156:
[----:B------:R-:W0:Y:S01]  /*0320*/  LDCU UR4, c[0x0][0x3a4] ;  /* 0x00007480ff0477ac */ /* 0x000e220008000800 */
[----:B-1----:R-:W-:Y:S01]  /*0330*/  CS2R R10, SRZ ;  /* 0x00000000000a7805 */ /* 0x002fe2000001ff00 */
[----:B0-----:R-:W-:Y:S01]  /*0340*/  UISETP.GE.AND UP0, UPT, UR4, 0x1, UPT ;  /* 0x000000010400788c */ /* 0x001fe2000bf06270 */
[----:B------:R-:W-:Y:S08]  /*0350*/  BAR.SYNC.DEFER_BLOCKING 0x0 ;  /* 0x0000000000007b1d */ /* 0x000ff00000010000 */
[----:B------:R-:W-:Y:S05]  /*0360*/  BRA.U !UP0, `(.L_x_159) ;  /* 0x0000000108ac7547 */ /* 0x000fea000b800000 */
[----:B------:R-:W-:Y:S01]  /*0370*/  BSSY.RECONVERGENT B0, `(.L_x_159) ;  /* 0x000002a000007945 */ /* 0x000fe20003800200 */
[----:B------:R-:W-:Y:S01]  /*0380*/  IMAD.MOV.U32 R13, RZ, RZ, RZ ;  /* 0x000000ffff0d7224 */ /* 0x000fe200078e00ff */
[----:B------:R-:W-:Y:S01]  /*0390*/  CS2R R10, SRZ ;  /* 0x00000000000a7805 */ /* 0x000fe2000001ff00 */
[----:B------:R-:W0:Y:S06]  /*03a0*/  LDCU UR5, c[0x0][0x360] ;  /* 0x00006c00ff0577ac */ /* 0x000e2c0008000800 */
.L_x_166:
        /* <DEDUP_REMOVED lines=9> */
[----:B------:R-:W-:Y:S01]  /*0440*/  LOP3.LUT R15, R15, 0x7fffffff, RZ, 0xc0, !PT ;  /* 0x7fffffff0f0f7812 */ /* 0x000fe200078ec0ff */
[----:B------:R-:W1:Y:S03]  /*0450*/  LDC R12, c[0x0][0x3a4] ;  /* 0x0000e900ff0c7b82 */ /* 0x000e660000000800 */
[----:B------:R-:W-:-:S04]  /*0460*/  LEA R18, P0, R15, R4, 0x3 ;  /* 0x000000040f127211 */ /* 0x000fc800078018ff */
[----:B------:R-:W-:-:S05]  /*0470*/  LEA.HI.X R19, R15, R5, RZ, 0x3, P0 ;  /* 0x000000050f137211 */ /* 0x000fca00000f1cff */
[----:B------:R-:W2:Y:S01]  /*0480*/  LDG.E.64 R14, desc[UR6][R18.64] ;  /* 0x00000006120e7981 */ /* 0x000ea2000c1e1b00 */
[----:B------:R-:W-:Y:S01]  /*0490*/  IMAD.MOV.U32 R17, RZ, RZ, R0 ;  /* 0x000000ffff117224 */ /* 0x000fe200078e0000 */
[----:B-12---:R-:W-:-:S11]  /*04a0*/  DADD R14, -R14, 1 ;  /* 0x3ff000000e0e7429 */ /* 0x006fd60000000100 */
.L_x_165:
[----:B------:R-:W-:-:S06]  /*04b0*/  IMAD.WIDE R18, R17, 0x8, R2 ;  /* 0x0000000811127825 */ /* 0x000fcc00078e0202 */
[----:B------:R-:W2:Y:S01]  /*04c0*/  LDG.E.64 R18, desc[UR6][R18.64] ;  /* 0x0000000612127981 */ /* 0x000ea2000c1e1b00 */
[----:B------:R-:W-:Y:S01]  /*04d0*/  IMAD.MOV.U32 R21, RZ, RZ, R17 ;  /* 0x000000ffff157224 */ /* 0x000fe200078e0011 */
[----:B------:R-:W-:Y:S01]  /*04e0*/  BSSY.RECONVERGENT B2, `(.L_x_163) ;  /* 0x000000d000027945 */ /* 0x000fe20003800200 */
[----:B0-----:R-:W-:-:S05]  /*04f0*/  VIADD R17, R17, UR5 ;  /* 0x0000000511117c36 */ /* 0x001fca0008000000 */
[----:B------:R-:W-:Y:S01]  /*0500*/  ISETP.GE.AND P1, PT, R17, R12, PT ;  /* 0x0000000c1100720c */ /* 0x000fe20003f26270 */
[----:B--2---:R-:W0:Y:S02]  /*0510*/  F2I.F64.TRUNC R16, R18 ;  /* 0x0000001200107311 */ /* 0x004e24000030d100 */
[----:B0-----:R-:W-:-:S13]  /*0520*/  ISETP.NE.AND P0, PT, R16, RZ, PT ;  /* 0x000000ff1000720c */ /* 0x001fda0003f05270 */
[----:B------:R-:W-:Y:S05]  /*0530*/  @P0 BRA `(.L_x_164) ;  /* 0x00000000001c0947 */ /* 0x000fea0003800000 */
[----:B------:R-:W-:-:S06]  /*0540*/  IMAD.WIDE R18, R21, 0x8, R4 ;  /* 0x0000000815127825 */ /* 0x000fcc00078e0204 */
[----:B------:R-:W2:Y:S02]  /*0550*/  LDG.E.64 R18, desc[UR6][R18.64] ;  /* 0x0000000612127981 */ /* 0x000ea4000c1e1b00 */
[----:B--2---:R-:W-:-:S08]  /*0560*/  DADD R20, R14, R18 ;  /* 0x000000000e147229 */ /* 0x004fd00000000012 */
[----:B------:R-:W-:Y:S02]  /*0570*/  DADD R22, R10, R20 ;  /* 0x000000000a167229 */ /* 0x000fe40000000014 */
[----:B------:R-:W-:-:S08]  /*0580*/  DSETP.GT.AND P0, PT, R20, RZ, PT ;  /* 0x000000ff1400722a */ /* 0x000fd00003f04000 */
[----:B------:R-:W-:Y:S02]  /*0590*/  FSEL R10, R22, R10, P0 ;  /* 0x0000000a160a7208 */ /* 0x000fe40000000000 */
[----:B------:R-:W-:-:S07]  /*05a0*/  FSEL R11, R23, R11, P0 ;  /* 0x0000000b170b7208 */ /* 0x000fce0000000000 */
.L_x_164:
[----:B------:R-:W-:Y:S05]  /*05b0*/  BSYNC.RECONVERGENT B2 ;  /* 0x0000000000027941 */ /* 0x000fea0003800200 */
.L_x_163:
[----:B------:R-:W-:Y:S05]  /*05c0*/  @!P1 BRA `(.L_x_165) ;  /* 0xfffffffc00b89947 */ /* 0x000fea000383ffff */
.L_x_162:
[----:B0-----:R-:W-:Y:S05]  /*05d0*/  BSYNC.RECONVERGENT B1 ;  /* 0x0000000000017941 */ /* 0x001fea0003800200 */
.L_x_161:
[----:B------:R-:W-:-:S05]  /*05e0*/  VIADD R13, R13, 0x1 ;  /* 0x000000010d0d7836 */ /* 0x000fca0000000000 */
[----:B------:R-:W-:-:S13]  /*05f0*/  ISETP.NE.AND P0, PT, R13, R12, PT ;  /* 0x0000000c0d00720c */ /* 0x000fda0003f05270 */
[----:B------:R-:W-:Y:S05]  /*0600*/  @P0 BRA `(.L_x_166) ;  /* 0xfffffffc00680947 */ /* 0x000fea000383ffff */
.L_x_160:
[----:B0-----:R-:W-:Y:S05]  /*0610*/  BSYNC.RECONVERGENT B0 ;  /* 0x0000000000007941 */ /* 0x001fea0003800200 */
.L_x_159:
[----:B------:R-:W-:Y:S01]  /*0620*/  SHFL.DOWN PT, R3, R11, 0x10, 0x1f ;  /* 0x0a001f000b037f89 */ /* 0x000fe200000e0000 */
[----:B------:R-:W0:Y:S03]  /*0630*/  LDCU UR4, c[0x0][0x360] ;  /* 0x00006c00ff0477ac */ /* 0x000e260008000800 */
[----:B------:R-:W1:Y:S01]  /*0640*/  SHFL.DOWN PT, R2, R10, 0x10, 0x1f ;  /* 0x0a001f000a027f89 */ /* 0x000e6200000e0000 */
[----:B------:R-:W-:Y:S01]  /*0650*/  BAR.SYNC.DEFER_BLOCKING 0x0 ;  /* 0x0000000000007b1d */ /* 0x000fe20000010000 */
[----:B0-----:R-:W-:-:S06]  /*0660*/  USHF.R.U32.HI UR4, URZ, 0x5, UR4 ;  /* 0x00000005ff047899 */ /* 0x001fcc0008011604 */
[C---:B------:R-:W-:Y:S01]  /*0670*/  ISETP.GE.U32.AND P1, PT, R0.reuse, UR4, PT ;  /* 0x0000000400007c0c */ /* 0x040fe2000bf26070 */
[----:B-1----:R-:W-:Y:S01]  /*0680*/  DADD R2, R2, R10 ;  /* 0x0000000002027229 */ /* 0x002fe2000000000a */
[----:B------:R-:W-:-:S06]  /*0690*/  LOP3.LUT P0, R10, R0, 0x1f, RZ, 0xc0, !PT ;  /* 0x0000001f000a7812 */ /* 0x000fcc000780c0ff */
[----:B------:R-:W-:Y:S04]  /*06a0*/  SHFL.DOWN PT, R5, R3, 0x8, 0x1f ;  /* 0x09001f0003057f89 */ /* 0x000fe800000e0000 */
[----:B------:R-:W0:Y:S03]  /*06b0*/  SHFL.DOWN PT, R4, R2, 0x8, 0x1f ;  /* 0x09001f0002047f89 */ /* 0x000e2600000e0000 */
[----:B------:R-:W1:Y:S01]  /*06c0*/  @!P0 S2R R11, SR_CgaCtaId ;  /* 0x00000000000b8919 */ /* 0x000e620000008800 */
[----:B------:R-:W2:Y:S01]  /*06d0*/  @!P1 S2R R14, SR_CgaCtaId ;  /* 0x00000000000e9919 */ /* 0x000ea20000008800 */
[----:B0-----:R-:W-:-:S07]  /*06e0*/  DADD R4, R2, R4 ;  /* 0x0000000002047229 */ /* 0x001fce0000000004 */
[----:B------:R-:W-:Y:S04]  /*06f0*/  SHFL.DOWN PT, R9, R5, 0x4, 0x1f ;  /* 0x08801f0005097f89 */ /* 0x000fe800000e0000 */
[----:B------:R-:W0:Y:S02]  /*0700*/  SHFL.DOWN PT, R8, R4, 0x4, 0x1f ;  /* 0x08801f0004087f89 */ /* 0x000e2400000e0000 */
[----:B0-----:R-:W-:Y:S01]  /*0710*/  DADD R8, R4, R8 ;  /* 0x0000000004087229 */ /* 0x001fe20000000008 */
[----:B------:R-:W-:Y:S02]  /*0720*/  @!P0 MOV R4, 0x400 ;  /* 0x0000040000048802 */ /* 0x000fe40000000f00 */
[----:B------:R-:W-:-:S04]  /*0730*/  @!P1 MOV R5, 0x400 ;  /* 0x0000040000059802 */ /* 0x000fc80000000f00 */
[----:B------:R-:W-:Y:S04]  /*0740*/  SHFL.DOWN PT, R13, R9, 0x2, 0x1f ;  /* 0x08401f00090d7f89 */ /* 0x000fe800000e0000 */
[----:B------:R-:W0:Y:S02]  /*0750*/  SHFL.DOWN PT, R12, R8, 0x2, 0x1f ;  /* 0x08401f00080c7f89 */ /* 0x000e2400000e0000 */
[----:B0-----:R-:W-:Y:S01]  /*0760*/  DADD R12, R8, R12 ;  /* 0x00000000080c7229 */ /* 0x001fe2000000000c */
[----:B-1----:R-:W-:Y:S02]  /*0770*/  @!P0 LEA R9, R11, R4, 0x18 ;  /* 0x000000040b098211 */ /* 0x002fe400078ec0ff */
[----:B--2---:R-:W-:Y:S02]  /*0780*/  @!P1 LEA R11, R14, R5, 0x18 ;  /* 0x000000050e0b9211 */ /* 0x004fe400078ec0ff */
[----:B------:R-:W-:-:S02]  /*0790*/  @!P0 LEA.HI R9, R0, R9, RZ, 0x1e ;  /* 0x0000000900098211 */ /* 0x000fc400078ff0ff */
[----:B------:R-:W-:Y:S01]  /*07a0*/  SHFL.DOWN PT, R3, R13, 0x1, 0x1f ;  /* 0x08201f000d037f89 */ /* 0x000fe200000e0000 */
[----:B------:R-:W-:-:S03]  /*07b0*/  @!P1 IMAD R10, R10, 0x8, R11 ;  /* 0x000000080a0a9824 */ /* 0x000fc600078e020b */
[----:B------:R-:W0:Y:S02]  /*07c0*/  SHFL.DOWN PT, R2, R12, 0x1, 0x1f ;  /* 0x08201f000c027f89 */ /* 0x000e2400000e0000 */
[----:B0-----:R-:W-:Y:S01]  /*07d0*/  DADD R4, R12, R2 ;  /* 0x000000000c047229 */ /* 0x001fe20000000002 */
[----:B------:R-:W-:-:S06]  /*07e0*/  CS2R R2, SRZ ;  /* 0x0000000000027805 */ /* 0x000fcc000001ff00 */
[----:B------:R0:W-:Y:S01]  /*07f0*/  @!P0 STS.64 [R9], R4 ;  /* 0x0000000409008388 */ /* 0x0001e20000000a00 */
[----:B------:R-:W-:Y:S01]  /*0800*/  BAR.SYNC.DEFER_BLOCKING 0x0 ;  /* 0x0000000000007b1d */ /* 0x000fe20000010000 */
[----:B------:R-:W-:-:S05]  /*0810*/  ISETP.GT.U32.AND P0, PT, R0, 0x1f, PT ;  /* 0x0000001f0000780c */ /* 0x000fca0003f04070 */
[----:B------:R0:W1:Y:S08]  /*0820*/  @!P1 LDS.64 R2, [R10] ;  /* 0x000000000a029984 */ /* 0x0000700000000a00 */
[----:B0-----:R-:W-:Y:S05]  /*0830*/  @P0 EXIT ;  /* 0x000000000000094d */ /* 0x001fea0003800000 */
[----:B-1----:R-:W-:Y:S01]  /*0840*/  SHFL.DOWN PT, R5, R3, 0x10, 0x1f ;  /* 0x0a001f0003057f89 */ /* 0x002fe200000e0000 */
[----:B------:R-:W-:-:S03]  /*0850*/  ISETP.NE.AND P0, PT, R0, RZ, PT ;  /* 0x000000ff0000720c */ /* 0x000fc60003f05270 */
        /* <DEDUP_REMOVED lines=12> */
[----:B------:R0:W2:Y:S01]  /*0920*/  SHFL.DOWN PT, R2, R12, 0x1, 0x1f ;  /* 0x08201f000c027f89 */ /* 0x0000a200000e0000 */
[----:B------:R-:W-:Y:S05]  /*0930*/  @P0 EXIT ;  /* 0x000000000000094d */ /* 0x000fea0003800000 */
[----:B------:R-:W3:Y:S01]  /*0940*/  LDCU.U8 UR4, c[0x0][0x3a8] ;  /* 0x00007500ff0477ac */ /* 0x000ee20008000000 */
[----:B-12---:R-:W-:Y:S01]  /*0950*/  DADD R4, R12, R2 ;  /* 0x000000000c047229 */ /* 0x006fe20000000002 */
[----:B---3--:R-:W-:-:S04]  /*0960*/  UPRMT UR4, UR4, 0x8880, URZ ;  /* 0x0000888004047896 */ /* 0x008fc800080000ff */
[----:B------:R-:W-:-:S09]  /*0970*/  UISETP.NE.AND UP0, UPT, UR4, URZ, UPT ;  /* 0x000000ff0400728c */ /* 0x000fd2000bf05270 */
[----:B------:R-:W-:Y:S05]  /*0980*/  BRA.U !UP0, `(.L_x_167) ;  /* 0x0000000108c87547 */ /* 0x000fea000b800000 */
[----:B------:R-:W1:Y:S01]  /*0990*/  LDCU UR4, c[0x0][0x3a4] ;  /* 0x00007480ff0477ac */ /* 0x000e620008000800 */
[----:B------:R-:W-:Y:S01]  /*09a0*/  IMAD.MOV.U32 R2, RZ, RZ, 0x1 ;  /* 0x00000001ff027424 */ /* 0x000fe200078e00ff */
[----:B------:R-:W-:Y:S01]  /*09b0*/  FSETP.GEU.AND P1, PT, |R5|, 6.5827683646048100446e-37, PT ;  /* 0x036000000500780b */ /* 0x000fe20003f2e200 */
[----:B------:R-:W-:Y:S01]  /*09c0*/  BSSY.RECONVERGENT B0, `(.L_x_168) ;  /* 0x0000015000007945 */ /* 0x000fe20003800200 */
[----:B-1----:R-:W1:Y:S08]  /*09d0*/  I2F.F64 R8, UR4 ;  /* 0x0000000400087d12 */ /* 0x002e700008201c00 */
[----:B-1----:R-:W1:Y:S02]  /*09e0*/  MUFU.RCP64H R3, R9 ;  /* 0x0000000900037308 */ /* 0x002e640000001800 */
[----:B-1----:R-:W-:-:S08]  /*09f0*/  DFMA R10, -R8, R2, 1 ;  /* 0x3ff00000080a742b */ /* 0x002fd00000000102 */
[----:B------:R-:W-:-:S08]  /*0a00*/  DFMA R10, R10, R10, R10 ;  /* 0x0000000a0a0a722b */ /* 0x000fd0000000000a */
[----:B------:R-:W-:-:S08]  /*0a10*/  DFMA R10, R2, R10, R2 ;  /* 0x0000000a020a722b */ /* 0x000fd00000000002 */
[----:B------:R-:W-:-:S08]  /*0a20*/  DFMA R2, -R8, R10, 1 ;  /* 0x3ff000000802742b */ /* 0x000fd0000000010a */
[----:B------:R-:W-:-:S08]  /*0a30*/  DFMA R2, R10, R2, R10 ;  /* 0x000000020a02722b */ /* 0x000fd0000000000a */
[----:B------:R-:W-:-:S08]  /*0a40*/  DMUL R10, R4, R2 ;  /* 0x00000002040a7228 */ /* 0x000fd00000000000 */
[----:B0-----:R-:W-:-:S08]  /*0a50*/  DFMA R12, -R8, R10, R4 ;  /* 0x0000000a080c722b */ /* 0x001fd00000000104 */
[----:B------:R-:W-:-:S10]  /*0a60*/  DFMA R2, R2, R12, R10 ;  /* 0x0000000c0202722b */ /* 0x000fd4000000000a */
[----:B------:R-:W-:-:S05]  /*0a70*/  FFMA R0, RZ, R9, R3 ;  /* 0x00000009ff007223 */ /* 0x000fca0000000003 */
[----:B------:R-:W-:-:S13]  /*0a80*/  FSETP.GT.AND P0, PT, |R0|, 1.469367938527859385e-39, PT ;  /* 0x001000000000780b */ /* 0x000fda0003f04200 */
[----:B------:R-:W-:Y:S05]  /*0a90*/  @P0 BRA P1, `(.L_x_169) ;  /* 0x00000000001c0947 */ /* 0x000fea0000800000 */
[----:B------:R-:W-:Y:S01]  /*0aa0*/  IMAD.MOV.U32 R11, RZ, RZ, R5 ;  /* 0x000000ffff0b7224 */ /* 0x000fe200078e0005 */
[----:B------:R-:W-:Y:S01]  /*0ab0*/  MOV R0, 0xaf0 ;  /* 0x00000af000007802 */ /* 0x000fe20000000f00 */
[----:B------:R-:W-:Y:S02]  /*0ac0*/  IMAD.MOV.U32 R10, RZ, RZ, R4 ;  /* 0x000000ffff0a7224 */ /* 0x000fe400078e0004 */
[----:B------:R-:W-:-:S07]  /*0ad0*/  IMAD.MOV.U32 R5, RZ, RZ, R9 ;  /* 0x000000ffff057224 */ /* 0x000fce00078e0009 */
[----:B------:R-:W-:Y:S05]  /*0ae0*/  CALL.REL.NOINC `($__internal_4_$__cuda_sm20_div_rn_f64_full) ;  /* 0x0000000000dc7944 */ /* 0x000fea0003c00000 */
[----:B------:R-:W-:Y:S02]  /*0af0*/  IMAD.MOV.U32 R2, RZ, RZ, R4 ;  /* 0x000000ffff027224 */ /* 0x000fe400078e0004 */
[----:B------:R-:W-:-:S07]  /*0b00*/  IMAD.MOV.U32 R3, RZ, RZ, R5 ;  /* 0x000000ffff037224 */ /* 0x000fce00078e0005 */
.L_x_169:
[----:B------:R-:W-:Y:S05]  /*0b10*/  BSYNC.RECONVERGENT B0 ;  /* 0x0000000000007941 */ /* 0x000fea0003800200 */
.L_x_168:
[----:B------:R-:W0:Y:S01]  /*0b20*/  LDCU UR4, c[0x0][0x3a0] ;  /* 0x00007400ff0477ac */ /* 0x000e220008000800 */
[----:B------:R-:W-:Y:S01]  /*0b30*/  IMAD.MOV.U32 R4, RZ, RZ, 0x1 ;  /* 0x00000001ff047424 */ /* 0x000fe200078e00ff */
[----:B------:R-:W-:Y:S01]  /*0b40*/  FSETP.GEU.AND P1, PT, |R3|, 6.5827683646048100446e-37, PT ;  /* 0x036000000300780b */ /* 0x000fe20003f2e200 */
[----:B------:R-:W-:Y:S01]  /*0b50*/  BSSY.RECONVERGENT B0, `(.L_x_170) ;  /* 0x0000013000007945 */ /* 0x000fe20003800200 */
[----:B0-----:R-:W0:Y:S08]  /*0b60*/  I2F.F64 R8, UR4 ;  /* 0x0000000400087d12 */ /* 0x001e300008201c00 */
[----:B0-----:R-:W0:Y:S02]  /*0b70*/  MUFU.RCP64H R5, R9 ;  /* 0x0000000900057308 */ /* 0x001e240000001800 */
[----:B0-----:R-:W-:-:S08]  /*0b80*/  DFMA R10, -R8, R4, 1 ;  /* 0x3ff00000080a742b */ /* 0x001fd00000000104 */
[----:B------:R-:W-:-:S08]  /*0b90*/  DFMA R10, R10, R10, R10 ;  /* 0x0000000a0a0a722b */ /* 0x000fd0000000000a */
[----:B------:R-:W-:-:S08]  /*0ba0*/  DFMA R10, R4, R10, R4 ;  /* 0x0000000a040a722b */ /* 0x000fd00000000004 */
[----:B------:R-:W-:-:S08]  /*0bb0*/  DFMA R4, -R8, R10, 1 ;  /* 0x3ff000000804742b */ /* 0x000fd0000000010a */
[----:B------:R-:W-:-:S08]  /*0bc0*/  DFMA R4, R10, R4, R10 ;  /* 0x000000040a04722b */ /* 0x000fd0000000000a */
[----:B------:R-:W-:-:S08]  /*0bd0*/  DMUL R10, R4, R2 ;  /* 0x00000002040a7228 */ /* 0x000fd00000000000 */
[----:B------:R-:W-:-:S08]  /*0be0*/  DFMA R12, -R8, R10, R2 ;  /* 0x0000000a080c722b */ /* 0x000fd00000000102 */
        /* <DEDUP_REMOVED lines=9> */
.L_x_171:
[----:B------:R-:W-:Y:S05]  /*0c80*/  BSYNC.RECONVERGENT B0 ;  /* 0x0000000000007941 */ /* 0x000fea0003800200 */
.L_x_170:
[----:B------:R-:W-:Y:S01]  /*0c90*/  STG.E.64 desc[UR6][R6.64], R4 ;  /* 0x0000000406007986 */ /* 0x000fe2000c101b06 */
[----:B------:R-:W-:Y:S05]  /*0ca0*/  EXIT ;  /* 0x000000000000794d */ /* 0x000fea0003800000 */
.L_x_167:
        /* <DEDUP_REMOVED lines=24> */
.L_x_173:
[----:B------:R-:W-:Y:S05]  /*0e30*/  BSYNC.RECONVERGENT B0 ;  /* 0x0000000000007941 */ /* 0x000fea0003800200 */
.L_x_172:
[----:B------:R-:W-:Y:S01]  /*0e40*/  STG.E.64 desc[UR6][R6.64], R2 ;  /* 0x0000000206007986 */ /* 0x000fe2000c101b06 */
[----:B------:R-:W-:Y:S05]  /*0e50*/  EXIT ;  /* 0x000000000000794d */ /* 0x000fea0003800000 */
        .weak           $__internal_4_$__cuda_sm20_div_rn_f64_full
        .type           $__internal_4_$__cuda_sm20_div_rn_f64_full,@function
        .size           $__internal_4_$__cuda_sm20_div_rn_f64_full,(.L_x_191 - $__internal_4_$__cuda_sm20_div_rn_f64_full)
$__internal_4_$__cuda_sm20_div_rn_f64_full:
[C---:B------:R-:W-:Y:S01]  /*0e60*/  FSETP.GEU.AND P0, PT, |R5|.reuse, 1.469367938527859385e-39, PT ;  /* 0x001000000500780b */ /* 0x040fe20003f0e200 */
[--C-:B------:R-:W-:Y:S01]  /*0e70*/  IMAD.MOV.U32 R4, RZ, RZ, R8.reuse ;  /* 0x000000ffff047224 */ /* 0x100fe200078e0008 */
[C---:B------:R-:W-:Y:S01]  /*0e80*/  LOP3.LUT R2, R5.reuse, 0x800fffff, RZ, 0xc0, !PT ;  /* 0x800fffff05027812 */ /* 0x040fe200078ec0ff */
[----:B------:R-:W-:Y:S01]  /*0e90*/  IMAD.MOV.U32 R9, RZ, RZ, R11 ;  /* 0x000000ffff097224 */ /* 0x000fe200078e000b */
[----:B------:R-:W-:Y:S01]  /*0ea0*/  LOP3.LUT R15, R5, 0x7ff00000, RZ, 0xc0, !PT ;  /* 0x7ff00000050f7812 */ /* 0x000fe200078ec0ff */
[----:B------:R-:W-:Y:S01]  /*0eb0*/  IMAD.MOV.U32 R16, RZ, RZ, 0x1 ;  /* 0x00000001ff107424 */ /* 0x000fe200078e00ff */
[----:B------:R-:W-:Y:S01]  /*0ec0*/  LOP3.LUT R3, R2, 0x3ff00000, RZ, 0xfc, !PT ;  /* 0x3ff0000002037812 */ /* 0x000fe200078efcff */
[----:B------:R-:W-:Y:S01]  /*0ed0*/  IMAD.MOV.U32 R2, RZ, RZ, R8 ;  /* 0x000000ffff027224 */ /* 0x000fe200078e0008 */
[C---:B------:R-:W-:Y:S01]  /*0ee0*/  FSETP.GEU.AND P2, PT, |R9|.reuse, 1.469367938527859385e-39, PT ;  /* 0x001000000900780b */ /* 0x040fe20003f4e200 */
[----:B------:R-:W-:Y:S01]  /*0ef0*/  IMAD.MOV.U32 R8, RZ, RZ, R10 ;  /* 0x000000ffff087224 */ /* 0x000fe200078e000a */
[----:B------:R-:W-:Y:S01]  /*0f00*/  LOP3.LUT R12, R9, 0x7ff00000, RZ, 0xc0, !PT ;  /* 0x7ff00000090c7812 */ /* 0x000fe200078ec0ff */
[----:B------:R-:W-:Y:S02]  /*0f10*/  BSSY.RECONVERGENT B1, `(.L_x_174) ;  /* 0x0000050000017945 */ /* 0x000fe40003800200 */
[----:B------:R-:W-:Y:S01]  /*0f20*/  @!P0 DMUL R2, R4, 8.98846567431157953865e+307 ;  /* 0x7fe0000004028828 */ /* 0x000fe20000000000 */
[----:B------:R-:W-:-:S05]  /*0f30*/  ISETP.GE.U32.AND P1, PT, R12, R15, PT ;  /* 0x0000000f0c00720c */ /* 0x000fca0003f26070 */
[----:B------:R-:W0:Y:S02]  /*0f40*/  MUFU.RCP64H R17, R3 ;  /* 0x0000000300117308 */ /* 0x000e240000001800 */
[----:B------:R-:W-:Y:S01]  /*0f50*/  @!P2 LOP3.LUT R13, R5, 0x7ff00000, RZ, 0xc0, !PT ;  /* 0x7ff00000050da812 */ /* 0x000fe200078ec0ff */
[----:B------:R-:W-:-:S03]  /*0f60*/  @!P2 IMAD.MOV.U32 R18, RZ, RZ, RZ ;  /* 0x000000ffff12a224 */ /* 0x000fc600078e00ff */
[----:B------:R-:W-:Y:S01]  /*0f70*/  @!P2 ISETP.GE.U32.AND P3, PT, R12, R13, PT ;  /* 0x0000000d0c00a20c */ /* 0x000fe20003f66070 */
[----:B------:R-:W-:-:S05]  /*0f80*/  IMAD.MOV.U32 R13, RZ, RZ, 0x1ca00000 ;  /* 0x1ca00000ff0d7424 */ /* 0x000fca00078e00ff */
[----:B------:R-:W-:-:S04]  /*0f90*/  @!P2 SEL R19, R13, 0x63400000, !P3 ;  /* 0x634000000d13a807 */ /* 0x000fc80005800000 */
[----:B------:R-:W-:Y:S01]  /*0fa0*/  @!P2 LOP3.LUT R19, R19, 0x80000000, R9, 0xf8, !PT ;  /* 0x800000001313a812 */ /* 0x000fe200078ef809 */
[----:B0-----:R-:W-:-:S03]  /*0fb0*/  DFMA R10, R16, -R2, 1 ;  /* 0x3ff00000100a742b */ /* 0x001fc60000000802 */
[----:B------:R-:W-:-:S05]  /*0fc0*/  @!P2 LOP3.LUT R19, R19, 0x100000, RZ, 0xfc, !PT ;  /* 0x001000001313a812 */ /* 0x000fca00078efcff */
[----:B------:R-:W-:-:S08]  /*0fd0*/  DFMA R10, R10, R10, R10 ;  /* 0x0000000a0a0a722b */ /* 0x000fd0000000000a */
[----:B------:R-:W-:Y:S01]  /*0fe0*/  DFMA R16, R16, R10, R16 ;  /* 0x0000000a1010722b */ /* 0x000fe20000000010 */
[----:B------:R-:W-:Y:S01]  /*0ff0*/  SEL R11, R13, 0x63400000, !P1 ;  /* 0x634000000d0b7807 */ /* 0x000fe20004800000 */
[----:B------:R-:W-:-:S03]  /*1000*/  IMAD.MOV.U32 R10, RZ, RZ, R8 ;  /* 0x000000ffff0a7224 */ /* 0x000fc600078e0008 */
[----:B------:R-:W-:-:S03]  /*1010*/  LOP3.LUT R11, R11, 0x800fffff, R9, 0xf8, !PT ;  /* 0x800fffff0b0b7812 */ /* 0x000fc600078ef809 */
[----:B------:R-:W-:-:S03]  /*1020*/  DFMA R20, R16, -R2, 1 ;  /* 0x3ff000001014742b */ /* 0x000fc60000000802 */
[----:B------:R-:W-:-:S05]  /*1030*/  @!P2 DFMA R10, R10, 2, -R18 ;  /* 0x400000000a0aa82b */ /* 0x000fca0000000812 */
[----:B------:R-:W-:Y:S01]  /*1040*/  DFMA R16, R16, R20, R16 ;  /* 0x000000141010722b */ /* 0x000fe20000000010 */
[----:B------:R-:W-:Y:S02]  /*1050*/  IMAD.MOV.U32 R21, RZ, RZ, R12 ;  /* 0x000000ffff157224 */ /* 0x000fe400078e000c */
[----:B------:R-:W-:Y:S01]  /*1060*/  IMAD.MOV.U32 R20, RZ, RZ, R15 ;  /* 0x000000ffff147224 */ /* 0x000fe200078e000f */
[----:B------:R-:W-:Y:S02]  /*1070*/  @!P0 LOP3.LUT R20, R3, 0x7ff00000, RZ, 0xc0, !PT ;  /* 0x7ff0000003148812 */ /* 0x000fe400078ec0ff */
[----:B------:R-:W-:Y:S02]  /*1080*/  @!P2 LOP3.LUT R21, R11, 0x7ff00000, RZ, 0xc0, !PT ;  /* 0x7ff000000b15a812 */ /* 0x000fe400078ec0ff */
[----:B------:R-:W-:Y:S01]  /*1090*/  DMUL R18, R16, R10 ;  /* 0x0000000a10127228 */ /* 0x000fe20000000000 */
[----:B------:R-:W-:Y:S02]  /*10a0*/  VIADD R23, R20, 0xffffffff ;  /* 0xffffffff14177836 */ /* 0x000fe40000000000 */
[----:B------:R-:W-:-:S05]  /*10b0*/  VIADD R22, R21, 0xffffffff ;  /* 0xffffffff15167836 */ /* 0x000fca0000000000 */
[----:B------:R-:W-:Y:S01]  /*10c0*/  DFMA R14, R18, -R2, R10 ;  /* 0x80000002120e722b */ /* 0x000fe2000000000a */
[----:B------:R-:W-:-:S04]  /*10d0*/  ISETP.GT.U32.AND P0, PT, R22, 0x7feffffe, PT ;  /* 0x7feffffe1600780c */ /* 0x000fc80003f04070 */
[----:B------:R-:W-:-:S03]  /*10e0*/  ISETP.GT.U32.OR P0, PT, R23, 0x7feffffe, P0 ;  /* 0x7feffffe1700780c */ /* 0x000fc60000704470 */
[----:B------:R-:W-:-:S10]  /*10f0*/  DFMA R14, R16, R14, R18 ;  /* 0x0000000e100e722b */ /* 0x000fd40000000012 */
[----:B------:R-:W-:Y:S05]  /*1100*/  @P0 BRA `(.L_x_175) ;  /* 0x00000000006c0947 */ /* 0x000fea0003800000 */
[----:B------:R-:W-:-:S04]  /*1110*/  LOP3.LUT R9, R5, 0x7ff00000, RZ, 0xc0, !PT ;  /* 0x7ff0000005097812 */ /* 0x000fc800078ec0ff */
[CC--:B------:R-:W-:Y:S02]  /*1120*/  VIADDMNMX R8, R12.reuse, -R9.reuse, 0xb9600000, !PT ;  /* 0xb96000000c087446 */ /* 0x0c0fe40007800909 */
[----:B------:R-:W-:Y:S02]  /*1130*/  ISETP.GE.U32.AND P0, PT, R12, R9, PT ;  /* 0x000000090c00720c */ /* 0x000fe40003f06070 */
[----:B------:R-:W-:Y:S02]  /*1140*/  VIMNMX R8, PT, PT, R8, 0x46a00000, PT ;  /* 0x46a0000008087848 */ /* 0x000fe40003fe0100 */
[----:B------:R-:W-:-:S05]  /*1150*/  SEL R13, R13, 0x63400000, !P0 ;  /* 0x634000000d0d7807 */ /* 0x000fca0004000000 */
[----:B------:R-:W-:Y:S02]  /*1160*/  IMAD.IADD R16, R8, 0x1, -R13 ;  /* 0x0000000108107824 */ /* 0x000fe400078e0a0d */
[----:B------:R-:W-:Y:S02]  /*1170*/  IMAD.MOV.U32 R8, RZ, RZ, RZ ;  /* 0x000000ffff087224 */ /* 0x000fe400078e00ff */
[----:B------:R-:W-:-:S06]  /*1180*/  VIADD R9, R16, 0x7fe00000 ;  /* 0x7fe0000010097836 */ /* 0x000fcc0000000000 */
[----:B------:R-:W-:-:S10]  /*1190*/  DMUL R12, R14, R8 ;  /* 0x000000080e0c7228 */ /* 0x000fd40000000000 */
[----:B------:R-:W-:-:S13]  /*11a0*/  FSETP.GTU.AND P0, PT, |R13|, 1.469367938527859385e-39, PT ;  /* 0x001000000d00780b */ /* 0x000fda0003f0c200 */
[----:B------:R-:W-:Y:S05]  /*11b0*/  @P0 BRA `(.L_x_176) ;  /* 0x0000000000940947 */ /* 0x000fea0003800000 */
[----:B------:R-:W-:Y:S01]  /*11c0*/  DFMA R2, R14, -R2, R10 ;  /* 0x800000020e02722b */ /* 0x000fe2000000000a */
[----:B------:R-:W-:-:S09]  /*11d0*/  IMAD.MOV.U32 R8, RZ, RZ, RZ ;  /* 0x000000ffff087224 */ /* 0x000fd200078e00ff */
[C---:B------:R-:W-:Y:S02]  /*11e0*/  FSETP.NEU.AND P0, PT, R3.reuse, RZ, PT ;  /* 0x000000ff0300720b */ /* 0x040fe40003f0d000 */
[----:B------:R-:W-:-:S04]  /*11f0*/  LOP3.LUT R5, R3, 0x80000000, R5, 0x48, !PT ;  /* 0x8000000003057812 */ /* 0x000fc800078e4805 */
[----:B------:R-:W-:-:S07]  /*1200*/  LOP3.LUT R9, R5, R9, RZ, 0xfc, !PT ;  /* 0x0000000905097212 */ /* 0x000fce00078efcff */
[----:B------:R-:W-:Y:S05]  /*1210*/  @!P0 BRA `(.L_x_176) ;  /* 0x00000000007c8947 */ /* 0x000fea0003800000 */
[----:B------:R-:W-:Y:S01]  /*1220*/  IMAD.MOV R3, RZ, RZ, -R16 ;  /* 0x000000ffff037224 */ /* 0x000fe200078e0a10 */
[----:B------:R-:W-:Y:S01]  /*1230*/  DMUL.RP R8, R14, R8 ;  /* 0x000000080e087228 */ /* 0x000fe20000008000 */
[----:B------:R-:W-:-:S06]  /*1240*/  IMAD.MOV.U32 R2, RZ, RZ, RZ ;  /* 0x000000ffff027224 */ /* 0x000fcc00078e00ff */
[----:B------:R-:W-:-:S03]  /*1250*/  DFMA R2, R12, -R2, R14 ;  /* 0x800000020c02722b */ /* 0x000fc6000000000e */
[----:B------:R-:W-:-:S03]  /*1260*/  LOP3.LUT R5, R9, R5, RZ, 0x3c, !PT ;  /* 0x0000000509057212 */ /* 0x000fc600078e3cff */
[----:B------:R-:W-:-:S04]  /*1270*/  IADD3 R2, PT, PT, -R16, -0x43300000, RZ ;  /* 0xbcd0000010027810 */ /* 0x000fc80007ffe1ff */
[----:B------:R-:W-:-:S04]  /*1280*/  FSETP.NEU.AND P0, PT, |R3|, R2, PT ;  /* 0x000000020300720b */ /* 0x000fc80003f0d200 */
[----:B------:R-:W-:Y:S02]  /*1290*/  FSEL R12, R8, R12, !P0 ;  /* 0x0000000c080c7208 */ /* 0x000fe40004000000 */
[----:B------:R-:W-:Y:S01]  /*12a0*/  FSEL R13, R5, R13, !P0 ;  /* 0x0000000d050d7208 */ /* 0x000fe20004000000 */
[----:B------:R-:W-:Y:S06]  /*12b0*/  BRA `(.L_x_176) ;  /* 0x0000000000547947 */ /* 0x000fec0003800000 */
.L_x_175:
[----:B------:R-:W-:-:S14]  /*12c0*/  DSETP.NAN.AND P0, PT, R8, R8, PT ;  /* 0x000000080800722a */ /* 0x000fdc0003f08000 */
[----:B------:R-:W-:Y:S05]  /*12d0*/  @P0 BRA `(.L_x_177) ;  /* 0x0000000000440947 */ /* 0x000fea0003800000 */
[----:B------:R-:W-:-:S14]  /*12e0*/  DSETP.NAN.AND P0, PT, R4, R4, PT ;  /* 0x000000040400722a */ /* 0x000fdc0003f08000 */
[----:B------:R-:W-:Y:S05]  /*12f0*/  @P0 BRA `(.L_x_178) ;  /* 0x0000000000300947 */ /* 0x000fea0003800000 */
[----:B------:R-:W-:Y:S01]  /*1300*/  ISETP.NE.AND P0, PT, R21, R20, PT ;  /* 0x000000141500720c */ /* 0x000fe20003f05270 */
[----:B------:R-:W-:Y:S02]  /*1310*/  IMAD.MOV.U32 R12, RZ, RZ, 0x0 ;  /* 0x00000000ff0c7424 */ /* 0x000fe400078e00ff */
[----:B------:R-:W-:-:S10]  /*1320*/  IMAD.MOV.U32 R13, RZ, RZ, -0x80000 ;  /* 0xfff80000ff0d7424 */ /* 0x000fd400078e00ff */
[----:B------:R-:W-:Y:S05]  /*1330*/  @!P0 BRA `(.L_x_176) ;  /* 0x0000000000348947 */ /* 0x000fea0003800000 */
[----:B------:R-:W-:Y:S02]  /*1340*/  ISETP.NE.AND P0, PT, R21, 0x7ff00000, PT ;  /* 0x7ff000001500780c */ /* 0x000fe40003f05270 */
[----:B------:R-:W-:Y:S02]  /*1350*/  LOP3.LUT R13, R9, 0x80000000, R5, 0x48, !PT ;  /* 0x80000000090d7812 */ /* 0x000fe400078e4805 */
[----:B------:R-:W-:-:S13]  /*1360*/  ISETP.EQ.OR P0, PT, R20, RZ, !P0 ;  /* 0x000000ff1400720c */ /* 0x000fda0004702670 */
[----:B------:R-:W-:Y:S01]  /*1370*/  @P0 LOP3.LUT R2, R13, 0x7ff00000, RZ, 0xfc, !PT ;  /* 0x7ff000000d020812 */ /* 0x000fe200078efcff */
[----:B------:R-:W-:Y:S02]  /*1380*/  @!P0 IMAD.MOV.U32 R12, RZ, RZ, RZ ;  /* 0x000000ffff0c8224 */ /* 0x000fe400078e00ff */
[----:B------:R-:W-:Y:S02]  /*1390*/  @P0 IMAD.MOV.U32 R12, RZ, RZ, RZ ;  /* 0x000000ffff0c0224 */ /* 0x000fe400078e00ff */
[----:B------:R-:W-:Y:S01]  /*13a0*/  @P0 IMAD.MOV.U32 R13, RZ, RZ, R2 ;  /* 0x000000ffff0d0224 */ /* 0x000fe200078e0002 */
[----:B------:R-:W-:Y:S06]  /*13b0*/  BRA `(.L_x_176) ;  /* 0x0000000000147947 */ /* 0x000fec0003800000 */
.L_x_178:
[----:B------:R-:W-:Y:S01]  /*13c0*/  LOP3.LUT R13, R5, 0x80000, RZ, 0xfc, !PT ;  /* 0x00080000050d7812 */ /* 0x000fe200078efcff */
[----:B------:R-:W-:Y:S01]  /*13d0*/  IMAD.MOV.U32 R12, RZ, RZ, R4 ;  /* 0x000000ffff0c7224 */ /* 0x000fe200078e0004 */
[----:B------:R-:W-:Y:S06]  /*13e0*/  BRA `(.L_x_176) ;  /* 0x0000000000087947 */ /* 0x000fec0003800000 */
.L_x_177:
[----:B------:R-:W-:Y:S01]  /*13f0*/  LOP3.LUT R13, R9, 0x80000, RZ, 0xfc, !PT ;  /* 0x00080000090d7812 */ /* 0x000fe200078efcff */
[----:B------:R-:W-:-:S07]  /*1400*/  IMAD.MOV.U32 R12, RZ, RZ, R8 ;  /* 0x000000ffff0c7224 */ /* 0x000fce00078e0008 */
.L_x_176:
[----:B------:R-:W-:Y:S05]  /*1410*/  BSYNC.RECONVERGENT B1 ;  /* 0x0000000000017941 */ /* 0x000fea0003800200 */
.L_x_174:
[----:B------:R-:W-:Y:S02]  /*1420*/  IMAD.MOV.U32 R2, RZ, RZ, R0 ;  /* 0x000000ffff027224 */ /* 0x000fe400078e0000 */
[----:B------:R-:W-:Y:S02]  /*1430*/  IMAD.MOV.U32 R3, RZ, RZ, 0x0 ;  /* 0x00000000ff037424 */ /* 0x000fe400078e00ff */
[----:B------:R-:W-:Y:S02]  /*1440*/  IMAD.MOV.U32 R4, RZ, RZ, R12 ;  /* 0x000000ffff047224 */ /* 0x000fe400078e000c */
[----:B------:R-:W-:Y:S01]  /*1450*/  IMAD.MOV.U32 R5, RZ, RZ, R13 ;  /* 0x000000ffff057224 */ /* 0x000fe200078e000d */
[----:B------:R-:W-:Y:S06]  /*1460*/  RET.REL.NODEC R2 `(_ZN2at6native61_GLOBAL__N__a41b8ba8_28_MultiLabelMarginCriterion_cu_26f6785b37multilabel_margin_loss_forward_kernelIddEEvPT_PKS3_PKlS4_iib) ;  /* 0xffffffe802e47950 */ /* 0x000fec0003c3ffff */
.L_x_179:
        /* <DEDUP_REMOVED lines=9> */
.L_x_191:


//--------------------- .nv.shared._ZN2at6native61_GLOBAL__N__a41b8ba8_28_MultiLabelMarginCriterion_cu_26f6785b38multilabel_margin_loss_backward_kernelIN3c108BFloat16EfEEvPT_PKS5_S8_PKlS8_iibb --------------------------
	.section	.nv.shared._ZN2at6native61_GLOBAL__N__a41b8ba8_28_MultiLabelMarginCriterion_cu_26f6785b38multilabel_margin_loss_backward_kernelIN3c108BFloat16EfEEvPT_PKS5_S8_PKlS8_iibb,"aw",@nobits
	.sectionflags	@""
	.align	4
.nv.shared._ZN2at6native61_GLOBAL__N__a41b8ba8_28_MultiLabelMarginCriterion_cu_26f6785b38multilabel_margin_loss_backward_kernelIN3c108BFloat16EfEEvPT_PKS5_S8_PKlS8_iibb:
	.zero		1536


//--------------------- .nv.shared.reserved.0     --------------------------
	.section	.nv.shared.reserved.0,"aw",@nobits
	.weak		__nv_reservedSMEM_offset_0_alias
	.size		__nv_reservedSMEM_offset_0_alias, 0, 64
	.other		__nv_reservedSMEM_offset_0_alias,@"STO_CUDA_RESERVED_SHARED STV_DEFAULT"
__nv_reservedSMEM_offset_0_alias:
	.zero		0
	.zero		64


//--------------------- .nv.global                --------------------------
	.section	.nv.global,"aw",@nobits
.nv.global:
	.type		_ZN59_INTERNAL_a41b8ba8_28_MultiLabelMarginCriterion_cu_26f6785b4cuda3std3__48in_placeE,@object
	.size		_ZN59_INTERNAL_a41b8ba8_28_MultiLabelMarginCriterion_cu_26f6785b4cuda3std3__48in_placeE,(_ZN59_INTERNAL_a41b8ba8_28_MultiLabelMarginCriterion_cu_26f6785b4cuda3std6ranges3__45__cpo8distanceE - _ZN59_INTERNAL_a41b8ba8_28_MultiLabelMarginCriterion_cu_26f6785b4cuda3std3__48in_placeE)
_ZN59_INTERNAL_a41b8ba8_28_MultiLabelMarginCriterion_cu_26f6785b4cuda3std3__48in_placeE:
	.zero		1
	.type		_ZN59_INTERNAL_a41b8ba8_28_MultiLabelMarginCriterion_cu_26f6785b4cuda3std6ranges3__45__cpo8distanceE,@object
	.size		_ZN59_INTERNAL_a41b8ba8_28_MultiLabelMarginCriterion_cu_26f6785b4cuda3std6ranges3__45__cpo8distanceE,(_ZN59_INTERNAL_a41b8ba8_28_MultiLabelMarginCriterion_cu_26f6785b4cuda3std3__45__cpo6cbeginE - _ZN59_INTERNAL_a41b8ba8_28_MultiLabelMarginCriterion_cu_26f6785b4cuda3std6ranges3__45__cpo8distanceE)
_ZN59_INTERNAL_a41b8ba8_28_MultiLabelMarginCriterion_cu_26f6785b4cuda3std6ranges3__45__cpo8distanceE:
	.zero		1
	.type		_ZN59_INTERNAL_a41b8ba8_28_MultiLabelMarginCriterion_cu_26f6785b4cuda3std3__45__cpo6cbeginE,@object
	.size		_ZN59_INTERNAL_a41b8ba8_28_MultiLabelMarginCriterion_cu_26f6785b4cuda3std3__45__cpo6cbeginE,(_ZN59_INTERNAL_a41b8ba8_28_MultiLabelMarginCriterion_cu_26f6785b4cuda3std6ranges3__45__cpo7advanceE - _ZN59_INTERNAL_a41b8ba8_28_MultiLabelMarginCriterion_cu_26f6785b4cuda3std3__45__cpo6cbeginE)
_ZN59_INTERNAL_a41b8ba8_28_MultiLabelMarginCriterion_cu_26f6785b4cuda3std3__45__cpo6cbeginE:
	.zero		1
	.type		_ZN59_INTERNAL_a41b8ba8_28_MultiLabelMarginCriterion_cu_26f6785b4cuda3std6ranges3__45__cpo7advanceE,@object
	.size		_ZN59_INTERNAL_a41b8ba8_28_MultiLabelMarginCriterion_cu_26f6785b4cuda3std6ranges3__45__cpo7advanceE,(_ZN59_INTERNAL_a41b8ba8_28_MultiLabelMarginCriterion_cu_26f6785b4cuda3std3__45__cpo7crbeginE - _ZN59_INTERNAL_a41b8ba8_28_MultiLabelMarginCriterion_cu_26f6785b4cuda3std6ranges3__45__cpo7advanceE)
_ZN59_INTERNAL_a41b8ba8_28_MultiLabelMarginCriterion_cu_26f6785b4cuda3std6ranges3__45__cpo7advanceE:
	.zero		1
	.type		_ZN59_INTERNAL_a41b8ba8_28_MultiLabelMarginCriterion_cu_26f6785b4cuda3std3__45__cpo7crbeginE,@object
	.size		_ZN59_INTERNAL_a41b8ba8_28_MultiLabelMarginCriterion_cu_26f6785b4cuda3std3__45__cpo7crbeginE,(_ZN59_INTERNAL_a41b8ba8_28_MultiLabelMarginCriterion_cu_26f6785b4cuda3std6ranges3__45__cpo4dataE - _ZN59_INTERNAL_a41b8ba8_28_MultiLabelMarginCriterion_cu_26f6785b4cuda3std3__45__cpo7crbeginE)
_ZN59_INTERNAL_a41b8ba8_28_MultiLabelMarginCriterion_cu_26f6785b4cuda3std3__45__cpo7crbeginE:
	.zero		1
	.type		_ZN59_INTERNAL_a41b8ba8_28_MultiLabelMarginCriterion_cu_26f6785b4cuda3std6ranges3__45__cpo4dataE,@object
	.size		_ZN59_INTERNAL_a41b8ba8_28_MultiLabelMarginCriterion_cu_26f6785b4cuda3std6ranges3__45__cpo4dataE,(_ZN59_INTERNAL_a41b8ba8_28_MultiLabelMarginCriterion_cu_26f6785b4cuda3std6ranges3__45__cpo5beginE - _ZN59_INTERNAL_a41b8ba8_28_MultiLabelMarginCriterion_cu_26f6785b4cuda3std6ranges3__45__cpo4dataE)
_ZN59_INTERNAL_a41b8ba8_28_MultiLabelMarginCriterion_cu_26f6785b4cuda3std6ranges3__45__cpo4dataE:
	.zero		1
	.type		_ZN59_INTERNAL_a41b8ba8_28_MultiLabelMarginCriterion_cu_26f6785b4cuda3std6ranges3__45__cpo5beginE,@object
	.size		_ZN59_INTERNAL_a41b8ba8_28_MultiLabelMarginCriterion_cu_26f6785b4cuda3std6ranges3__45__cpo5beginE,(_ZN59_INTERNAL_a41b8ba8_28_MultiLabelMarginCriterion_cu_26f6785b4cuda3std3__461_GLOBAL__N__a41b8ba8_28_MultiLabelMarginCriterion_cu_26f6785b6ignoreE - _ZN59_INTERNAL_a41b8ba8_28_MultiLabelMarginCriterion_cu_26f6785b4cuda3std6ranges3__45__cpo5beginE)
_ZN59_INTERNAL_a41b8ba8_28_MultiLabelMarginCriterion_cu_26f6785b4cuda3std6ranges3__45__cpo5beginE:
	.zero		1
	.type		_ZN59_INTERNAL_a41b8ba8_28_MultiLabelMarginCriterion_cu_26f6785b4cuda3std3__461_GLOBAL__N__a41b8ba8_28_MultiLabelMarginCriterion_cu_26f6785b6ignoreE,@object
	.size		_ZN59_INTERNAL_a41b8ba8_28_MultiLabelMarginCriterion_cu_26f6785b4cuda3std3__461_GLOBAL__N__a41b8ba8_28_MultiLabelMarginCriterion_cu_26f6785b6ignoreE,(_ZN59_INTERNAL_a41b8ba8_28_MultiLabelMarginCriterion_cu_26f6785b4cuda3std6ranges3__45__cpo4sizeE - _ZN59_INTERNAL_a41b8ba8_28_MultiLabelMarginCriterion_cu_26f6785b4cuda3std3__461_GLOBAL__N__a41b8ba8_28_MultiLabelMarginCriterion_cu_26f6785b6ignoreE)
_ZN59_INTERNAL_a41b8ba8_28_MultiLabelMarginCriterion_cu_26f6785b4cuda3std3__461_GLOBAL__N__a41b8ba8_28_MultiLabelMarginCriterion_cu_26f6785b6ignoreE:
	.zero		1
	.type		_ZN59_INTERNAL_a41b8ba8_28_MultiLabelMarginCriterion_cu_26f6785b4cuda3std6ranges3__45__cpo4sizeE,@object
	.size		_ZN59_INTERNAL_a41b8ba8_28_MultiLabelMarginCriterion_cu_26f6785b4cuda3std6ranges3__45__cpo4sizeE,(_ZN59_INTERNAL_a41b8ba8_28_MultiLabelMarginCriterion_cu_26f6785b4cuda3std3__45__cpo5beginE - _ZN59_INTERNAL_a41b8ba8_28_MultiLabelMarginCriterion_cu_26f6785b4cuda3std6ranges3__45__cpo4sizeE)
_ZN59_INTERNAL_a41b8ba8_28_MultiLabelMarginCriterion_cu_26f6785b4cuda3std6ranges3__45__cpo4sizeE:
	.zero		1
	.type		_ZN59_INTERNAL_a41b8ba8_28_MultiLabelMarginCriterion_cu_26f6785b4cuda3std3__45__cpo5beginE,@object
	.size		_ZN59_INTERNAL_a41b8ba8_28_MultiLabelMarginCriterion_cu_26f6785b4cuda3std3__45__cpo5beginE,(_ZN59_INTERNAL_a41b8ba8_28_MultiLabelMarginCriterion_cu_26f6785b4cuda3std6ranges3__45__cpo6cbeginE - _ZN59_INTERNAL_a41b8ba8_28_MultiLabelMarginCriterion_cu_26f6785b4cuda3std3__45__cpo5beginE)
_ZN59_INTERNAL_a41b8ba8_28_MultiLabelMarginCriterion_cu_26f6785b4cuda3std3__45__cpo5beginE:
	.zero		1
	.type		_ZN59_INTERNAL_a41b8ba8_28_MultiLabelMarginCriterion_cu_26f6785b4cuda3std6ranges3__45__cpo6cbeginE,@object
	.size		_ZN59_INTERNAL_a41b8ba8_28_MultiLabelMarginCriterion_cu_26f6785b4cuda3std6ranges3__45__cpo6cbeginE,(_ZN59_INTERNAL_a41b8ba8_28_MultiLabelMarginCriterion_cu_26f6785b4cuda3std3__45__cpo6rbeginE - _ZN59_INTERNAL_a41b8ba8_28_MultiLabelMarginCriterion_cu_26f6785b4cuda3std6ranges3__45__cpo6cbeginE)
_ZN59_INTERNAL_a41b8ba8_28_MultiLabelMarginCriterion_cu_26f6785b4cuda3std6ranges3__45__cpo6cbeginE:
	.zero		1
	.type		_ZN59_INTERNAL_a41b8ba8_28_MultiLabelMarginCriterion_cu_26f6785b4cuda3std3__45__cpo6rbeginE,@object
	.size		_ZN59_INTERNAL_a41b8ba8_28_MultiLabelMarginCriterion_cu_26f6785b4cuda3std3__45__cpo6rbeginE,(_ZN59_INTERNAL_a41b8ba8_28_MultiLabelMarginCriterion_cu_26f6785b4cuda3std6ranges3__45__cpo4nextE - _ZN59_INTERNAL_a41b8ba8_28_MultiLabelMarginCriterion_cu_26f6785b4cuda3std3__45__cpo6rbeginE)
_ZN59_INTERNAL_a41b8ba8_28_MultiLabelMarginCriterion_cu_26f6785b4cuda3std3__45__cpo6rbeginE:
	.zero		1
	.type		_ZN59_INTERNAL_a41b8ba8_28_MultiLabelMarginCriterion_cu_26f6785b4cuda3std6ranges3__45__cpo4nextE,@object
	.size		_ZN59_INTERNAL_a41b8ba8_28_MultiLabelMarginCriterion_cu_26f6785b4cuda3std6ranges3__45__cpo4nextE,(_ZN59_INTERNAL_a41b8ba8_28_MultiLabelMarginCriterion_cu_26f6785b4cuda3std6ranges3__45__cpo4swapE - _ZN59_INTERNAL_a41b8ba8_28_MultiLabelMarginCriterion_cu_26f6785b4cuda3std6ranges3__45__cpo4nextE)
_ZN59_INTERNAL_a41b8ba8_28_MultiLabelMarginCriterion_cu_26f6785b4cuda3std6ranges3__45__cpo4nextE:
	.zero		1
	.type		_ZN59_INTERNAL_a41b8ba8_28_MultiLabelMarginCriterion_cu_26f6785b4cuda3std6ranges3__45__cpo4swapE,@object
	.size		_ZN59_INTERNAL_a41b8ba8_28_MultiLabelMarginCriterion_cu_26f6785b4cuda3std6ranges3__45__cpo4swapE,(_ZN59_INTERNAL_a41b8ba8_28_MultiLabelMarginCriterion_cu_26f6785b4cuda3std3__420unreachable_sentinelE - _ZN59_INTERNAL_a41b8ba8_28_MultiLabelMarginCriterion_cu_26f6785b4cuda3std6ranges3__45__cpo4swapE)
_ZN59_INTERNAL_a41b8ba8_28_MultiLabelMarginCriterion_cu_26f6785b4cuda3std6ranges3__45__cpo4swapE:
	.zero		1
	.type		_ZN59_INTERNAL_a41b8ba8_28_MultiLabelMarginCriterion_cu_26f6785b4cuda3std3__420unreachable_sentinelE,@object
	.size		_ZN59_INTERNAL_a41b8ba8_28_MultiLabelMarginCriterion_cu_26f6785b4cuda3std3__420unreachable_sentinelE,(_ZN59_INTERNAL_a41b8ba8_28_MultiLabelMarginCriterion_cu_26f6785b6thrust24THRUST_300001_SM_1000_NS6system6detail10sequential3seqE - _ZN59_INTERNAL_a41b8ba8_28_MultiLabelMarginCriterion_cu_26f6785b4cuda3std3__420unreachable_sentinelE)
_ZN59_INTERNAL_a41b8ba8_28_MultiLabelMarginCriterion_cu_26f6785b4cuda3std3__420unreachable_sentinelE:
	.zero		1
	.type		_ZN59_INTERNAL_a41b8ba8_28_MultiLabelMarginCriterion_cu_26f6785b6thrust24THRUST_300001_SM_1000_NS6system6detail10sequential3seqE,@object
	.size		_ZN59_INTERNAL_a41b8ba8_28_MultiLabelMarginCriterion_cu_26f6785b6thrust24THRUST_300001_SM_1000_NS6system6detail10sequential3seqE,(_ZN59_INTERNAL_a41b8ba8_28_MultiLabelMarginCriterion_cu_26f6785b4cuda3std3__45__cpo4cendE - _ZN59_INTERNAL_a41b8ba8_28_MultiLabelMarginCriterion_cu_26f6785b6thrust24THRUST_300001_SM_1000_NS6system6detail10sequential3seqE)
_ZN59_INTERNAL_a41b8ba8_28_MultiLabelMarginCriterion_cu_26f6785b6thrust24THRUST_300001_SM_1000_NS6system6detail10sequential3seqE:
	.zero		1
	.type		_ZN59_INTERNAL_a41b8ba8_28_MultiLabelMarginCriterion_cu_26f6785b4cuda3std3__45__cpo4cendE,@object
	.size		_ZN59_INTERNAL_a41b8ba8_28_MultiLabelMarginCriterion_cu_26f6785b4cuda3std3__45__cpo4cendE,(_ZN59_INTERNAL_a41b8ba8_28_MultiLabelMarginCriterion_cu_26f6785b4cuda3std6ranges3__45__cpo9iter_swapE - _ZN59_INTERNAL_a41b8ba8_28_MultiLabelMarginCriterion_cu_26f6785b4cuda3std3__45__cpo4cendE)
_ZN59_INTERNAL_a41b8ba8_28_MultiLabelMarginCriterion_cu_26f6785b4cuda3std3__45__cpo4cendE:
	.zero		1
	.type		_ZN59_INTERNAL_a41b8ba8_28_MultiLabelMarginCriterion_cu_26f6785b4cuda3std6ranges3__45__cpo9iter_swapE,@object
	.size		_ZN59_INTERNAL_a41b8ba8_28_MultiLabelMarginCriterion_cu_26f6785b4cuda3std6ranges3__45__cpo9iter_swapE,(_ZN59_INTERNAL_a41b8ba8_28_MultiLabelMarginCriterion_cu_26f6785b4cuda3std3__45__cpo5crendE - _ZN59_INTERNAL_a41b8ba8_28_MultiLabelMarginCriterion_cu_26f6785b4cuda3std6ranges3__45__cpo9iter_swapE)
_ZN59_INTERNAL_a41b8ba8_28_MultiLabelMarginCriterion_cu_26f6785b4cuda3std6ranges3__45__cpo9iter_swapE:
	.zero		1
	.type		_ZN59_INTERNAL_a41b8ba8_28_MultiLabelMarginCriterion_cu_26f6785b4cuda3std3__45__cpo5crendE,@object
	.size		_ZN59_INTERNAL_a41b8ba8_28_MultiLabelMarginCriterion_cu_26f6785b4cuda3std3__45__cpo5crendE,(_ZN59_INTERNAL_a41b8ba8_28_MultiLabelMarginCriterion_cu_26f6785b4cuda3std6ranges3__45__cpo5cdataE - _ZN59_INTERNAL_a41b8ba8_28_MultiLabelMarginCriterion_cu_26f6785b4cuda3std3__45__cpo5crendE)
_ZN59_INTERNAL_a41b8ba8_28_MultiLabelMarginCriterion_cu_26f6785b4cuda3std3__45__cpo5crendE:
	.zero		1
	.type		_ZN59_INTERNAL_a41b8ba8_28_MultiLabelMarginCriterion_cu_26f6785b4cuda3std6ranges3__45__cpo5cdataE,@object
	.size		_ZN59_INTERNAL_a41b8ba8_28_MultiLabelMarginCriterion_cu_26f6785b4cuda3std6ranges3__45__cpo5cdataE,(_ZN59_INTERNAL_a41b8ba8_28_MultiLabelMarginCriterion_cu_26f6785b4cuda3std6ranges3__45__cpo3endE - _ZN59_INTERNAL_a41b8ba8_28_MultiLabelMarginCriterion_cu_26f6785b4cuda3std6ranges3__45__cpo5cdataE)
_ZN59_INTERNAL_a41b8ba8_28_MultiLabelMarginCriterion_cu_26f6785b4cuda3std6ranges3__45__cpo5cdataE:
	.zero		1
	.type		_ZN59_INTERNAL_a41b8ba8_28_MultiLabelMarginCriterion_cu_26f6785b4cuda3std6ranges3__45__cpo3endE,@object
	.size		_ZN59_INTERNAL_a41b8ba8_28_MultiLabelMarginCriterion_cu_26f6785b4cuda3std6ranges3__45__cpo3endE,(_ZN59_INTERNAL_a41b8ba8_28_MultiLabelMarginCriterion_cu_26f6785b4cuda3std3__419piecewise_constructE - _ZN59_INTERNAL_a41b8ba8_28_MultiLabelMarginCriterion_cu_26f6785b4cuda3std6ranges3__45__cpo3endE)
_ZN59_INTERNAL_a41b8ba8_28_MultiLabelMarginCriterion_cu_26f6785b4cuda3std6ranges3__45__cpo3endE:
	.zero		1
	.type		_ZN59_INTERNAL_a41b8ba8_28_MultiLabelMarginCriterion_cu_26f6785b4cuda3std3__419piecewise_constructE,@object
	.size		_ZN59_INTERNAL_a41b8ba8_28_MultiLabelMarginCriterion_cu_26f6785b4cuda3std3__419piecewise_constructE,(_ZN59_INTERNAL_a41b8ba8_28_MultiLabelMarginCriterion_cu_26f6785b4cuda3std6ranges3__45__cpo5ssizeE - _ZN59_INTERNAL_a41b8ba8_28_MultiLabelMarginCriterion_cu_26f6785b4cuda3std3__419piecewise_constructE)
_ZN59_INTERNAL_a41b8ba8_28_MultiLabelMarginCriterion_cu_26f6785b4cuda3std3__419piecewise_constructE:
	.zero		1
	.type		_ZN59_INTERNAL_a41b8ba8_28_MultiLabelMarginCriterion_cu_26f6785b4cuda3std6ranges3__45__cpo5ssizeE,@object
	.size		_ZN59_INTERNAL_a41b8ba8_28_MultiLabelMarginCriterion_cu_26f6785b4cuda3std6ranges3__45__cpo5ssizeE,(_ZN59_INTERNAL_a41b8ba8_28_MultiLabelMarginCriterion_cu_26f6785b4cuda3std3__45__cpo3endE - _ZN59_INTERNAL_a41b8ba8_28_MultiLabelMarginCriterion_cu_26f6785b4cuda3std6ranges3__45__cpo5ssizeE)
_ZN59_INTERNAL_a41b8ba8_28_MultiLabelMarginCriterion_cu_26f6785b4cuda3std6ranges3__45__cpo5ssizeE:
	.zero		1
	.type		_ZN59_INTERNAL_a41b8ba8_28_MultiLabelMarginCriterion_cu_26f6785b4cuda3std3__45__cpo3endE,@object
	.size		_ZN59_INTERNAL_a41b8ba8_28_MultiLabelMarginCriterion_cu_26f6785b4cuda3std3__45__cpo3endE,(_ZN59_INTERNAL_a41b8ba8_28_MultiLabelMarginCriterion_cu_26f6785b4cuda3std6ranges3__45__cpo4cendE - _ZN59_INTERNAL_a41b8ba8_28_MultiLabelMarginCriterion_cu_26f6785b4cuda3std3__45__cpo3endE)
_ZN59_INTERNAL_a41b8ba8_28_MultiLabelMarginCriterion_cu_26f6785b4cuda3std3__45__cpo3endE:
	.zero		1
	.type		_ZN59_INTERNAL_a41b8ba8_28_MultiLabelMarginCriterion_cu_26f6785b4cuda3std6ranges3__45__cpo4cendE,@object
	.size		_ZN59_INTERNAL_a41b8ba8_28_MultiLabelMarginCriterion_cu_26f6785b4cuda3std6ranges3__45__cpo4cendE,(_ZN59_INTERNAL_a41b8ba8_28_MultiLabelMarginCriterion_cu_26f6785b4cuda3std3__45__cpo4rendE - _ZN59_INTERNAL_a41b8ba8_28_MultiLabelMarginCriterion_cu_26f6785b4cuda3std6ranges3__45__cpo4cendE)
_ZN59_INTERNAL_a41b8ba8_28_MultiLabelMarginCriterion_cu_26f6785b4cuda3std6ranges3__45__cpo4cendE:
	.zero		1
	.type		_ZN59_INTERNAL_a41b8ba8_28_MultiLabelMarginCriterion_cu_26f6785b4cuda3std3__45__cpo4rendE,@object
	.size		_ZN59_INTERNAL_a41b8ba8_28_MultiLabelMarginCriterion_cu_26f6785b4cuda3std3__45__cpo4rendE,(_ZN59_INTERNAL_a41b8ba8_28_MultiLabelMarginCriterion_cu_26f6785b4cuda3std6ranges3__45__cpo4prevE - _ZN59_INTERNAL_a41b8ba8_28_MultiLabelMarginCriterion_cu_26f6785b4cuda3std3__45__cpo4rendE)
_ZN59_INTERNAL_a41b8ba8_28_MultiLabelMarginCriterion_cu_26f6785b4cuda3std3__45__cpo4rendE:
	.zero		1
	.type		_ZN59_INTERNAL_a41b8ba8_28_MultiLabelMarginCriterion_cu_26f6785b4cuda3std6ranges3__45__cpo4prevE,@object
	.size		_ZN59_INTERNAL_a41b8ba8_28_MultiLabelMarginCriterion_cu_26f6785b4cuda3std6ranges3__45__cpo4prevE,(_ZN59_INTERNAL_a41b8ba8_28_MultiLabelMarginCriterion_cu_26f6785b4cuda3std6ranges3__45__cpo9iter_moveE - _ZN59_INTERNAL_a41b8ba8_28_MultiLabelMarginCriterion_cu_26f6785b4cuda3std6ranges3__45__cpo4prevE)
_ZN59_INTERNAL_a41b8ba8_28_MultiLabelMarginCriterion_cu_26f6785b4cuda3std6ranges3__45__cpo4prevE:
	.zero		1
	.type		_ZN59_INTERNAL_a41b8ba8_28_MultiLabelMarginCriterion_cu_26f6785b4cuda3std6ranges3__45__cpo9iter_moveE,@object
	.size		_ZN59_INTERNAL_a41b8ba8_28_MultiLabelMarginCriterion_cu_26f6785b4cuda3std6ranges3__45__cpo9iter_moveE,(.L_13 - _ZN59_INTERNAL_a41b8ba8_28_MultiLabelMarginCriterion_cu_26f6785b4cuda3std6ranges3__45__cpo9iter_moveE)
_ZN59_INTERNAL_a41b8ba8_28_MultiLabelMarginCriterion_cu_26f6785b4cuda3std6ranges3__45__cpo9iter_moveE:
	.zero		1
.L_13:


//--------------------- .nv.shared._ZN2at6native61_GLOBAL__N__a41b8ba8_28_MultiLabelMarginCriterion_cu_26f6785b38multilabel_margin_loss_backward_kernelIN3c104HalfEfEEvPT_PKS5_S8_PKlS8_iibb --------------------------
	.section	.nv.shared._ZN2at6native61_GLOBAL__N__a41b8ba8_28_MultiLabelMarginCriterion_cu_26f6785b38multilabel_margin_loss_backward_kernelIN3c104HalfEfEEvPT_PKS5_S8_PKlS8_iibb,"aw",@nobits
	.sectionflags	@""
	.align	4
.nv.shared._ZN2at6native61_GLOBAL__N__a41b8ba8_28_MultiLabelMarginCriterion_cu_26f6785b38multilabel_margin_loss_backward_kernelIN3c104HalfEfEEvPT_PKS5_S8_PKlS8_iibb:
	.zero		1536


//--------------------- .nv.shared._ZN2at6native61_GLOBAL__N__a41b8ba8_28_MultiLabelMarginCriterion_cu_26f6785b38multilabel_margin_loss_backward_kernelIffEEvPT_PKS3_S6_PKlS6_iibb --------------------------
	.section	.nv.shared._ZN2at6native61_GLOBAL__N__a41b8ba8_28_MultiLabelMarginCriterion_cu_26f6785b38multilabel_margin_loss_backward_kernelIffEEvPT_PKS3_S6_PKlS6_iibb,"aw",@nobits
	.sectionflags	@""
	.align	4
.nv.shared._ZN2at6native61_GLOBAL__N__a41b8ba8_28_MultiLabelMarginCriterion_cu_26f6785b38multilabel_margin_loss_backward_kernelIffEEvPT_PKS3_S6_PKlS6_iibb:
	.zero		1536


//--------------------- .nv.shared._ZN2at6native61_GLOBAL__N__a41b8ba8_28_MultiLabelMarginCriterion_cu_26f6785b38multilabel_margin_loss_backward_kernelIddEEvPT_PKS3_S6_PKlS6_iibb --------------------------
	.section	.nv.shared._ZN2at6native61_GLOBAL__N__a41b8ba8_28_MultiLabelMarginCriterion_cu_26f6785b38multilabel_margin_loss_backward_kernelIddEEvPT_PKS3_S6_PKlS6_iibb,"aw",@nobits
	.sectionflags	@""
	.align	8
.nv.shared._ZN2at6native61_GLOBAL__N__a41b8ba8_28_MultiLabelMarginCriterion_cu_26f6785b38multilabel_margin_loss_backward_kernelIddEEvPT_PKS3_S6_PKlS6_iibb:
	.zero		2048


//--------------------- .nv.shared._ZN2at6native61_GLOBAL__N__a41b8ba8_28_MultiLabelMarginCriterion_cu_26f6785b37multilabel_margin_loss_forward_kernelIN3c108BFloat16EfEEvPT_PKS5_PKlS6_iib --------------------------
	.section	.nv.shared._ZN2at6native61_GLOBAL__N__a41b8ba8_28_MultiLabelMarginCriterion_cu_26f6785b37multilabel_margin_loss_forward_kernelIN3c108BFloat16EfEEvPT_PKS5_PKlS6_iib,"aw",@nobits
	.sectionflags	@""
	.align	4
.nv.shared._ZN2at6native61_GLOBAL__N__a41b8ba8_28_MultiLabelMarginCriterion_cu_26f6785b37multilabel_margin_loss_forward_kernelIN3c108BFloat16EfEEvPT_PKS5_PKlS6_iib:
	.zero		1536


//--------------------- .nv.shared._ZN2at6native61_GLOBAL__N__a41b8ba8_28_MultiLabelMarginCriterion_cu_26f6785b37multilabel_margin_loss_forward_kernelIN3c104HalfEfEEvPT_PKS5_PKlS6_iib --------------------------
	.section	.nv.shared._ZN2at6native61_GLOBAL__N__a41b8ba8_28_MultiLabelMarginCriterion_cu_26f6785b37multilabel_margin_loss_forward_kernelIN3c104HalfEfEEvPT_PKS5_PKlS6_iib,"aw",@nobits
	.sectionflags	@""
	.align	4
.nv.shared._ZN2at6native61_GLOBAL__N__a41b8ba8_28_MultiLabelMarginCriterion_cu_26f6785b37multilabel_margin_loss_forward_kernelIN3c104HalfEfEEvPT_PKS5_PKlS6_iib:
	.zero		1536


//--------------------- .nv.shared._ZN2at6native61_GLOBAL__N__a41b8ba8_28_MultiLabelMarginCriterion_cu_26f6785b37multilabel_margin_loss_forward_kernelIffEEvPT_PKS3_PKlS4_iib --------------------------
	.section	.nv.shared._ZN2at6native61_GLOBAL__N__a41b8ba8_28_MultiLabelMarginCriterion_cu_26f6785b37multilabel_margin_loss_forward_kernelIffEEvPT_PKS3_PKlS4_iib,"aw",@nobits
	.sectionflags	@""
	.align	4
.nv.shared._ZN2at6native61_GLOBAL__N__a41b8ba8_28_MultiLabelMarginCriterion_cu_26f6785b37multilabel_margin_loss_forward_kernelIffEEvPT_PKS3_PKlS4_iib:
	.zero		1536


//--------------------- .nv.shared._ZN2at6native61_GLOBAL__N__a41b8ba8_28_MultiLabelMarginCriterion_cu_26f6785b37multilabel_margin_loss_forward_kernelIddEEvPT_PKS3_PKlS4_iib --------------------------
	.section	.nv.shared._ZN2at6native61_GLOBAL__N__a41b8ba8_28_MultiLabelMarginCriterion_cu_26f6785b37multilabel_margin_loss_forward_kernelIddEEvPT_PKS3_PKlS4_iib,"aw",@nobits
	.sectionflags	@""
	.align	8
.nv.shared._ZN2at6native61_GLOBAL__N__a41b8ba8_28_MultiLabelMarginCriterion_cu_26f6785b37multilabel_margin_loss_forward_kernelIddEEvPT_PKS3_PKlS4_iib:
	.zero		2048


//--------------------- .nv.constant0._ZN2at6native61_GLOBAL__N__a41b8ba8_28_MultiLabelMarginCriterion_cu_26f6785b38multilabel_margin_loss_backward_kernelIN3c108BFloat16EfEEvPT_PKS5_S8_PKlS8_iibb --------------------------
	.section	.nv.constant0._ZN2at6native61_GLOBAL__N__a41b8ba8_28_MultiLabelMarginCriterion_cu_26f6785b38multilabel_margin_loss_backward_kernelIN3c108BFloat16EfEEvPT_PKS5_S8_PKlS8_iibb,"a",@progbits
	.sectionflags	@""
	.align	4
.nv.constant0._ZN2at6native61_GLOBAL__N__a41b8ba8_28_MultiLabelMarginCriterion_cu_26f6785b38multilabel_margin_loss_backward_kernelIN3c108BFloat16EfEEvPT_PKS5_S8_PKlS8_iibb:
	.zero		946


//--------------------- .nv.constant0._ZN2at6native61_GLOBAL__N__a41b8ba8_28_MultiLabelMarginCriterion_cu_26f6785b38multilabel_margin_loss_backward_kernelIN3c104HalfEfEEvPT_PKS5_S8_PKlS8_iibb --------------------------
	.section	.nv.constant0._ZN2at6native61_GLOBAL__N__a41b8ba8_28_MultiLabelMarginCriterion_cu_26f6785b38multilabel_margin_loss_backward_kernelIN3c104HalfEfEEvPT_PKS5_S8_PKlS8_iibb,"a",@progbits
	.sectionflags	@""
	.align	4
.nv.constant0._ZN2at6native61_GLOBAL__N__a41b8ba8_28_MultiLabelMarginCriterion_cu_26f6785b38multilabel_margin_loss_backward_kernelIN3c104HalfEfEEvPT_PKS5_S8_PKlS8_iibb:
	.zero		946


//--------------------- .nv.constant0._ZN2at6native61_GLOBAL__N__a41b8ba8_28_MultiLabelMarginCriterion_cu_26f6785b38multilabel_margin_loss_backward_kernelIffEEvPT_PKS3_S6_PKlS6_iibb --------------------------
	.section	.nv.constant0._ZN2at6native61_GLOBAL__N__a41b8ba8_28_MultiLabelMarginCriterion_cu_26f6785b38multilabel_margin_loss_backward_kernelIffEEvPT_PKS3_S6_PKlS6_iibb,"a",@progbits
	.sectionflags	@""
	.align	4
.nv.constant0._ZN2at6native61_GLOBAL__N__a41b8ba8_28_MultiLabelMarginCriterion_cu_26f6785b38multilabel_margin_loss_backward_kernelIffEEvPT_PKS3_S6_PKlS6_iibb:
	.zero		946


//--------------------- .nv.constant0._ZN2at6native61_GLOBAL__N__a41b8ba8_28_MultiLabelMarginCriterion_cu_26f6785b38multilabel_margin_loss_backward_kernelIddEEvPT_PKS3_S6_PKlS6_iibb --------------------------
	.section	.nv.constant0._ZN2at6native61_GLOBAL__N__a41b8ba8_28_MultiLabelMarginCriterion_cu_26f6785b38multilabel_margin_loss_backward_kernelIddEEvPT_PKS3_S6_PKlS6_iibb,"a",@progbits
	.sectionflags	@""
	.align	4
.nv.constant0._ZN2at6native61_GLOBAL__N__a41b8ba8_28_MultiLabelMarginCriterion_cu_26f6785b38multilabel_margin_loss_backward_kernelIddEEvPT_PKS3_S6_PKlS6_iibb:
	.zero		946


//--------------------- .nv.constant0._ZN2at6native61_GLOBAL__N__a41b8ba8_28_MultiLabelMarginCriterion_cu_26f6785b37multilabel_margin_loss_forward_kernelIN3c108BFloat16EfEEvPT_PKS5_PKlS6_iib --------------------------
	.section	.nv.constant0._ZN2at6native61_GLOBAL__N__a41b8ba8_28_MultiLabelMarginCriterion_cu_26f6785b37multilabel_margin_loss_forward_kernelIN3c108BFloat16EfEEvPT_PKS5_PKlS6_iib,"a",@progbits
	.sectionflags	@""
	.align	4
.nv.constant0._ZN2at6native61_GLOBAL__N__a41b8ba8_28_MultiLabelMarginCriterion_cu_26f6785b37multilabel_margin_loss_forward_kernelIN3c108BFloat16EfEEvPT_PKS5_PKlS6_iib:
	.zero		937


//--------------------- .nv.constant0._ZN2at6native61_GLOBAL__N__a41b8ba8_28_MultiLabelMarginCriterion_cu_26f6785b37multilabel_margin_loss_forward_kernelIN3c104HalfEfEEvPT_PKS5_PKlS6_iib --------------------------
	.section	.nv.constant0._ZN2at6native61_GLOBAL__N__a41b8ba8_28_MultiLabelMarginCriterion_cu_26f6785b37multilabel_margin_loss_forward_kernelIN3c104HalfEfEEvPT_PKS5_PKlS6_iib,"a",@progbits
	.sectionflags	@""
	.align	4
.nv.constant0._ZN2at6native61_GLOBAL__N__a41b8ba8_28_MultiLabelMarginCriterion_cu_26f6785b37multilabel_margin_loss_forward_kernelIN3c104HalfEfEEvPT_PKS5_PKlS6_iib:
	.zero		937


//--------------------- .nv.constant0._ZN2at6native61_GLOBAL__N__a41b8ba8_28_MultiLabelMarginCriterion_cu_26f6785b37multilabel_margin_loss_forward_kernelIffEEvPT_PKS3_PKlS4_iib --------------------------
	.section	.nv.constant0._ZN2at6native61_GLOBAL__N__a41b8ba8_28_MultiLabelMarginCriterion_cu_26f6785b37multilabel_margin_loss_forward_kernelIffEEvPT_PKS3_PKlS4_iib,"a",@progbits
	.sectionflags	@""
	.align	4
.nv.constant0._ZN2at6native61_GLOBAL__N__a41b8ba8_28_MultiLabelMarginCriterion_cu_26f6785b37multilabel_margin_loss_forward_kernelIffEEvPT_PKS3_PKlS4_iib:
	.zero		937


//--------------------- .nv.constant0._ZN2at6native61_GLOBAL__N__a41b8ba8_28_MultiLabelMarginCriterion_cu_26f6785b37multilabel_margin_loss_forward_kernelIddEEvPT_PKS3_PKlS4_iib --------------------------
	.section	.nv.constant0._ZN2at6native61_GLOBAL__N__a41b8ba8_28_MultiLabelMarginCriterion_cu_26f6785b37multilabel_margin_loss_forward_kernelIddEEvPT_PKS3_PKlS4_iib,"a",@progbits
	.sectionflags	@""
	.align	4
.nv.constant0._ZN2at6native61_GLOBAL__N__a41b8ba8_28_MultiLabelMarginCriterion_cu_26f6785b37multilabel_margin_loss_forward_kernelIddEEvPT_PKS3_PKlS4_iib:
	.zero		937


//--------------------- SYMBOLS --------------------------

	.type		.nv.reservedSmem.offset0,@object
	.size		.nv.reservedSmem.offset0,0x4
	.type		.nv.reservedSmem.cap,@object
	.size		.nv.reservedSmem.cap,0x4
